	.target	sm_100a

	.elftype	@"ET_EXEC"


//--------------------- .note.nv.tkinfo           --------------------------
	.section	.note.nv.tkinfo,"",@"SHT_NOTE"
	.sectionflags	@"SHF_NOTE_NV_TKINFO"
	.tkinfo
        /*0018*/ 	.word	0x00000081
        /*0030*/ 	.string	""
        /*0030*/ 	.string	"ptxas-blackwell"
        /*0030*/ 	.string	"Cuda compilation tools, release 12.9, V12.9.86"
        /*0030*/ 	.string	"Build cuda_12.9.r12.9/compiler.36037853_0"
        /*0030*/ 	.string	"-v  -suppress-debug-info  -lineinfo  -arch sm_100a "



//--------------------- .note.nv.cuver            --------------------------
	.section	.note.nv.cuver,"",@"SHT_NOTE"
	.sectionflags	@"SHF_NOTE_NV_CUVER"
        /*0018*/ 	.short	0x0001
        /*001a*/ 	.short	0x0064
        /*001c*/ 	.short	0x0001
        /*001e*/ 	.short	0x0000
        /*0020*/ 	.short	0x0001
        /*0022*/ 	.short	0x0000


//--------------------- .nv.info                  --------------------------
	.section	.nv.info,"",@"SHT_CUDA_INFO"
	.align	4


	//----- nvinfo : EIATTR_REGCOUNT
	.align		4
        /*0000*/ 	.byte	0x04, 0x2f
        /*0002*/ 	.short	(.L_4 - .L_3)
	.align		4
.L_3:
        /*0004*/ 	.word	index@(gluon_mma)
        /*0008*/ 	.word	0x000000ee


	//----- nvinfo : EIATTR_FRAME_SIZE
	.align		4
.L_4:
        /*000c*/ 	.byte	0x04, 0x11
        /*000e*/ 	.short	(.L_6 - .L_5)
	.align		4
.L_5:
        /*0010*/ 	.word	index@($__internal_2_$__cuda_sm10x_tcgen05_guardrail_trap_unallocated_columns_being_dealloced)
        /*0014*/ 	.word	0x00000000


	//----- nvinfo : EIATTR_FRAME_SIZE
	.align		4
.L_6:
        /*0018*/ 	.byte	0x04, 0x11
        /*001a*/ 	.short	(.L_8 - .L_7)
	.align		4
.L_7:
        /*001c*/ 	.word	index@($__internal_1_$__cuda_sm10x_tcgen05_guardrail_trap_phase_invalid_during_alloc)
        /*0020*/ 	.word	0x00000000


	//----- nvinfo : EIATTR_FRAME_SIZE
	.align		4
.L_8:
        /*0024*/ 	.byte	0x04, 0x11
        /*0026*/ 	.short	(.L_10 - .L_9)
	.align		4
.L_9:
        /*0028*/ 	.word	index@($__internal_0_$__cuda_sm10x_tcgen05_guardrail_trap_col_being_dealloced_not_returned_by_alloc)
        /*002c*/ 	.word	0x00000000


	//----- nvinfo : EIATTR_FRAME_SIZE
	.align		4
.L_10:
        /*0030*/ 	.byte	0x04, 0x11
        /*0032*/ 	.short	(.L_12 - .L_11)
	.align		4
.L_11:
        /*0034*/ 	.word	index@(gluon_mma)
        /*0038*/ 	.word	0x00000000


	//----- nvinfo : EIATTR_MIN_STACK_SIZE
	.align		4
.L_12:
        /*003c*/ 	.byte	0x04, 0x12
        /*003e*/ 	.short	(.L_14 - .L_13)
	.align		4
.L_13:
        /*0040*/ 	.word	index@(gluon_mma)
        /*0044*/ 	.word	0x00000000
.L_14:


//--------------------- .nv.info.gluon_mma        --------------------------
	.section	.nv.info.gluon_mma,"",@"SHT_CUDA_INFO"
	.sectionflags	@""
	.align	4


	//----- nvinfo : EIATTR_CUDA_API_VERSION
	.align		4
        /*0000*/ 	.byte	0x04, 0x37
        /*0002*/ 	.short	(.L_16 - .L_15)
.L_15:
        /*0004*/ 	.word	0x00000081


	//----- nvinfo : EIATTR_KPARAM_INFO
	.align		4
.L_16:
        /*0008*/ 	.byte	0x04, 0x17
        /*000a*/ 	.short	(.L_18 - .L_17)
.L_17:
        /*000c*/ 	.word	0x00000000
        /*0010*/ 	.short	0x0004
        /*0012*/ 	.short	0x0020
        /*0014*/ 	.byte	0x00, 0xf4, 0x21, 0x00


	//----- nvinfo : EIATTR_KPARAM_INFO
	.align		4
.L_18:
        /*0018*/ 	.byte	0x04, 0x17
        /*001a*/ 	.short	(.L_20 - .L_19)
.L_19:
        /*001c*/ 	.word	0x00000000
        /*0020*/ 	.short	0x0003
        /*0022*/ 	.short	0x0018
        /*0024*/ 	.byte	0x00, 0xf4, 0x21, 0x00


	//----- nvinfo : EIATTR_KPARAM_INFO
	.align		4
.L_20:
        /*0028*/ 	.byte	0x04, 0x17
        /*002a*/ 	.short	(.L_22 - .L_21)
.L_21:
        /*002c*/ 	.word	0x00000000
        /*0030*/ 	.short	0x0002
        /*0032*/ 	.short	0x0010
        /*0034*/ 	.byte	0x00, 0xf4, 0x21, 0x00


	//----- nvinfo : EIATTR_KPARAM_INFO
	.align		4
.L_22:
        /*0038*/ 	.byte	0x04, 0x17
        /*003a*/ 	.short	(.L_24 - .L_23)
.L_23:
        /*003c*/ 	.word	0x00000000
        /*0040*/ 	.short	0x0001
        /*0042*/ 	.short	0x0008
        /*0044*/ 	.byte	0x00, 0xf4, 0x21, 0x00


	//----- nvinfo : EIATTR_KPARAM_INFO
	.align		4
.L_24:
        /*0048*/ 	.byte	0x04, 0x17
        /*004a*/ 	.short	(.L_26 - .L_25)
.L_25:
        /*004c*/ 	.word	0x00000000
        /*0050*/ 	.short	0x0000
        /*0052*/ 	.short	0x0000
        /*0054*/ 	.byte	0x00, 0xf4, 0x21, 0x00


	//----- nvinfo : EIATTR_AT_ENTRY_FRAGMENTS
	.align		4
.L_26:
        /*0058*/ 	.byte	0x04, 0x4f
        /*005a*/ 	.short	(.L_28 - .L_27)


	//   ....[0]....
.L_27:
        /*005c*/ 	.word	0x00000004


	//----- nvinfo : EIATTR_RESERVED_SMEM_USED
	.align		4
.L_28:
        /*0060*/ 	.byte	0x01, 0x41
	.zero		2


	//----- nvinfo : EIATTR_SPARSE_MMA_MASK
	.align		4
        /*0064*/ 	.byte	0x03, 0x50
        /*0066*/ 	.short	0x0000


	//----- nvinfo : EIATTR_TCGEN05_1CTA_USED
	.align		4
        /*0068*/ 	.byte	0x01, 0x51
	.zero		2


	//----- nvinfo : EIATTR_MAXREG_COUNT
	.align		4
        /*006c*/ 	.byte	0x03, 0x1b
        /*006e*/ 	.short	0x00ff


	//----- nvinfo : EIATTR_NUM_BARRIERS
	.align		4
        /*0070*/ 	.byte	0x02, 0x4c
        /*0072*/ 	.byte	0x01
	.zero		1


	//----- nvinfo : EIATTR_INT_WARP_WIDE_INSTR_OFFSETS
	.align		4
        /*0074*/ 	.byte	0x04, 0x31
        /*0076*/ 	.short	(.L_30 - .L_29)


	//   ....[0]....
.L_29:
        /*0078*/ 	.word	0x00001ef0


	//   ....[1]....
        /*007c*/ 	.word	0x00001f60


	//   ....[2]....
        /*0080*/ 	.word	0x00002e80


	//   ....[3]....
        /*0084*/ 	.word	0x00002e90


	//   ....[4]....
        /*0088*/ 	.word	0x00004130


	//   ....[5]....
        /*008c*/ 	.word	0x00004180


	//----- nvinfo : EIATTR_COOP_GROUP_MASK_REGIDS
	.align		4
.L_30:
        /*0090*/ 	.byte	0x04, 0x29
        /*0092*/ 	.short	(.L_32 - .L_31)


	//   ....[0]....
.L_31:
        /*0094*/ 	.word	0xffffffff


	//   ....[1]....
        /*0098*/ 	.word	0xffffffff


	//   ....[2]....
        /*009c*/ 	.word	0xffffffff


	//   ....[3]....
        /*00a0*/ 	.word	0xffffffff


	//----- nvinfo : EIATTR_COOP_GROUP_INSTR_OFFSETS
	.align		4
.L_32:
        /*00a4*/ 	.byte	0x04, 0x28
        /*00a6*/ 	.short	(.L_34 - .L_33)


	//   ....[0]....
.L_33:
        /*00a8*/ 	.word	0x00000050


	//   ....[1]....
        /*00ac*/ 	.word	0x00000310


	//   ....[2]....
        /*00b0*/ 	.word	0x00003fc0


	//   ....[3]....
        /*00b4*/ 	.word	0x00004230


	//----- nvinfo : EIATTR_VRC_CTA_INIT_COUNT
	.align		4
.L_34:
        /*00b8*/ 	.byte	0x02, 0x4a
        /*00ba*/ 	.byte	0x80
	.zero		1


	//----- nvinfo : EIATTR_MBARRIER_INSTR_OFFSETS
	.align		4
        /*00bc*/ 	.byte	0x04, 0x39
        /*00be*/ 	.short	(.L_36 - .L_35)


	//   ....[0]....
.L_35:
        /*00c0*/ 	.word	0x00002850
        /*00c4*/ 	.word	0x000000ff
        /*00c8*/ 	.word	0x00014000
        /*00cc*/ 	.short	0x0100
        /*00ce*/ 	.byte	0x05
	.zero		1


	//   ....[1]....
        /*00d0*/ 	.word	0x00002f20
        /*00d4*/ 	.word	0x000000ff
        /*00d8*/ 	.word	0x00014000
        /*00dc*/ 	.short	0x010a
        /*00de*/ 	.byte	0x05
	.zero		1


	//   ....[2]....
        /*00e0*/ 	.word	0x000030a0
        /*00e4*/ 	.word	0x000000ff
        /*00e8*/ 	.word	0x00014000
        /*00ec*/ 	.short	0x0108
        /*00ee*/ 	.byte	0x05
	.zero		1


	//   ....[3]....
        /*00f0*/ 	.word	0x00004250
        /*00f4*/ 	.word	0x000000ff
        /*00f8*/ 	.word	0x00014000
        /*00fc*/ 	.short	0x010a
        /*00fe*/ 	.byte	0x05
	.zero		1


	//----- nvinfo : EIATTR_NUM_MBARRIERS
	.align		4
.L_36:
        /*0100*/ 	.byte	0x03, 0x38
        /*0102*/ 	.short	0x0001


	//----- nvinfo : EIATTR_EXIT_INSTR_OFFSETS
	.align		4
        /*0104*/ 	.byte	0x04, 0x1c
        /*0106*/ 	.short	(.L_38 - .L_37)


	//   ....[0]....
.L_37:
        /*0108*/ 	.word	0x00004240


	//----- nvinfo : EIATTR_REQNTID
	.align		4
.L_38:
        /*010c*/ 	.byte	0x04, 0x10
        /*010e*/ 	.short	(.L_40 - .L_39)
.L_39:
        /*0110*/ 	.word	0x00000100
        /*0114*/ 	.word	0x00000001
        /*0118*/ 	.word	0x00000001


	//----- nvinfo : EIATTR_CRS_STACK_SIZE
	.align		4
.L_40:
        /*011c*/ 	.byte	0x04, 0x1e
        /*011e*/ 	.short	(.L_42 - .L_41)
.L_41:
        /*0120*/ 	.word	0x00000000


	//----- nvinfo : EIATTR_CBANK_PARAM_SIZE
	.align		4
.L_42:
        /*0124*/ 	.byte	0x03, 0x19
        /*0126*/ 	.short	0x0028


	//----- nvinfo : EIATTR_PARAM_CBANK
	.align		4
        /*0128*/ 	.byte	0x04, 0x0a
        /*012a*/ 	.short	(.L_44 - .L_43)
	.align		4
.L_43:
        /*012c*/ 	.word	index@(.nv.constant0.gluon_mma)
        /*0130*/ 	.short	0x0380
        /*0132*/ 	.short	0x0028


	//----- nvinfo : EIATTR_SW_WAR
	.align		4
.L_44:
        /*0134*/ 	.byte	0x04, 0x36
        /*0136*/ 	.short	(.L_46 - .L_45)
.L_45:
        /*0138*/ 	.word	0x00000008
.L_46:


//--------------------- .nv.compat                --------------------------
	.section	.nv.compat,"",@"SHT_CUDA_COMPAT_INFO"
	.align	4
        /*0000*/ 	.byte	0x02, 0x02, 0x02, 0x00, 0x02, 0x05, 0x05, 0x00, 0x02, 0x03, 0x00, 0x00, 0x02, 0x06, 0x01, 0x00


//--------------------- .nv.callgraph             --------------------------
	.section	.nv.callgraph,"",@"SHT_CUDA_CALLGRAPH"
	.align	4
	.sectionentsize	8
	.align		4
        /*0000*/ 	.word	0x00000000
	.align		4
        /*0004*/ 	.word	0xffffffff
	.align		4
        /*0008*/ 	.word	0x00000000
	.align		4
        /*000c*/ 	.word	0xfffffffe
	.align		4
        /*0010*/ 	.word	0x00000000
	.align		4
        /*0014*/ 	.word	0xfffffffd
	.align		4
        /*0018*/ 	.word	0x00000000
	.align		4
        /*001c*/ 	.word	0xfffffffc


//--------------------- .text.gluon_mma           --------------------------
	.section	.text.gluon_mma,"ax",@progbits
	.align	128
        .global         gluon_mma
        .type           gluon_mma,@function
        .size           gluon_mma,(.L_x_15 - gluon_mma)
        .other          gluon_mma,@"STO_CUDA_ENTRY STV_DEFAULT"
gluon_mma:
.text.gluon_mma:
[----:B------:R-:W0:Y:S01]  /*0000*/  LDC R1, c[0x0][0x37c] ;  /* 0x0000df00ff017b82 */ /* 0x000e220000000800 */
[----:B------:R-:W1:Y:S02]  /*0010*/  S2R R92, SR_TID.X ;  /* 0x00000000005c7919 */ /* 0x000e640000002100 */
[----:B-1----:R-:W-:-:S13]  /*0020*/  ISETP.GE.U32.AND P1, PT, R92, 0x20, PT ;  /* 0x000000205c00780c */ /* 0x002fda0003f26070 */
[----:B------:R-:W-:Y:S05]  /*0030*/  @P1 BRA `(.L_x_0) ;  /* 0x0000000000b81947 */ /* 0x000fea0003800000 */
[----:B------:R-:W1:Y:S01]  /*0040*/  S2UR UR6, SR_CgaCtaId ;  /* 0x00000000000679c3 */ /* 0x000e620000008800 */
[----:B------:R-:W-:Y:S01]  /*0050*/  NOP ;  /* 0x0000000000007918 */ /* 0x000fe20000000000 */
[----:B------:R-:W-:Y:S02]  /*0060*/  UMOV UR4, 0x40 ;  /* 0x0000004000047882 */ /* 0x000fe40000000000 */
[----:B-1----:R-:W-:-:S09]  /*0070*/  ULEA UR4, UR6, UR4, 0x18 ;  /* 0x0000000406047291 */ /* 0x002fd2000f8ec0ff */
[----:B------:R-:W1:Y:S01]  /*0080*/  LDS.U8 R0, [UR4] ;  /* 0x00000004ff007984 */ /* 0x000e620008000000 */
[----:B------:R-:W-:Y:S02]  /*0090*/  UMOV UR4, 0x400 ;  /* 0x0000040000047882 */ /* 0x000fe40000000000 */
[----:B------:R-:W-:Y:S01]  /*00a0*/  ULEA UR4, UR6, UR4, 0x18 ;  /* 0x0000000406047291 */ /* 0x000fe2000f8ec0ff */
[----:B-1----:R-:W-:-:S13]  /*00b0*/  ISETP.NE.AND P0, PT, R0, RZ, PT ;  /* 0x000000ff0000720c */ /* 0x002fda0003f05270 */
[----:B------:R-:W-:Y:S05]  /*00c0*/  @P0 BRA `(.L_x_1) ;  /* 0x00000000007c0947 */ /* 0x000fea0003800000 */
[----:B------:R-:W-:-:S13]  /*00d0*/  ELECT P0, URZ, PT ;  /* 0x0000000000ff782f */ /* 0x000fda0003800000 */
[----:B------:R-:W-:Y:S05]  /*00e0*/  @!P0 BRA `(.L_x_2) ;  /* 0x0000000000848947 */ /* 0x000fea0003800000 */
[----:B------:R-:W-:Y:S01]  /*00f0*/  UMOV UR5, 0x4 ;  /* 0x0000000400057882 */ /* 0x000fe20000000000 */
[----:B------:R-:W-:Y:S02]  /*0100*/  IMAD.MOV.U32 R4, RZ, RZ, 0x1 ;  /* 0x00000001ff047424 */ /* 0x000fe400078e00ff */
[----:B------:R-:W-:Y:S02]  /*0110*/  IMAD.MOV.U32 R5, RZ, RZ, 0xf ;  /* 0x0000000fff057424 */ /* 0x000fe400078e00ff */
[----:B------:R-:W-:Y:S04]  /*0120*/  DEPBAR.LE SB1, 0x36 ;  /* 0x00009d800000791a */ /* 0x000fe80000000000 */
[----:B------:R-:W1:Y:S02]  /*0130*/  UTCATOMSWS.FIND_AND_SET.ALIGN UP0, UR5, UR5 ;  /* 0x00000005000575e3 */ /* 0x000e640008000800 */
[----:B-1----:R-:W-:-:S04]  /*0140*/  PLOP3.LUT P0, PT, PT, PT, UP0, 0x80, 0x8 ;  /* 0x000000000008781c */ /* 0x002fc80003f0f008 */
[----:B------:R-:W-:-:S04]  /*0150*/  SEL R0, RZ, 0xffffffff, !P0 ;  /* 0xffffffffff007807 */ /* 0x000fc80004000000 */
[----:B------:R-:W-:Y:S01]  /*0160*/  ISETP.NE.AND P0, PT, R0, RZ, PT ;  /* 0x000000ff0000720c */ /* 0x000fe20003f05270 */
[----:B------:R-:W-:-:S12]  /*0170*/  IMAD.U32 R0, RZ, RZ, UR5 ;  /* 0x00000005ff007e24 */ /* 0x000fd8000f8e00ff */
[----:B------:R-:W-:Y:S05]  /*0180*/  @P0 BRA `(.L_x_3) ;  /* 0x0000000000240947 */ /* 0x000fea0003800000 */
.L_x_4:
[----:B------:R-:W-:Y:S05]  /*0190*/  NANOSLEEP 0x64 ;  /* 0x000000640000795d */ /* 0x000fea0003800000 */
[----:B------:R-:W-:-:S05]  /*01a0*/  UMOV UR5, 0x4 ;  /* 0x0000000400057882 */ /* 0x000fca0000000000 */
[----:B------:R-:W-:Y:S04]  /*01b0*/  DEPBAR.LE SB1, 0x36 ;  /* 0x00009d800000791a */ /* 0x000fe80000000000 */
[----:B------:R-:W1:Y:S02]  /*01c0*/  UTCATOMSWS.FIND_AND_SET.ALIGN UP0, UR5, UR5 ;  /* 0x00000005000575e3 */ /* 0x000e640008000800 */
[----:B-1----:R-:W-:-:S04]  /*01d0*/  PLOP3.LUT P0, PT, PT, PT, UP0, 0x80, 0x8 ;  /* 0x000000000008781c */ /* 0x002fc80003f0f008 */
[----:B------:R-:W-:-:S04]  /*01e0*/  SEL R0, RZ, 0xffffffff, !P0 ;  /* 0xffffffffff007807 */ /* 0x000fc80004000000 */
[----:B------:R-:W-:Y:S01]  /*01f0*/  ISETP.NE.AND P0, PT, R0, RZ, PT ;  /* 0x000000ff0000720c */ /* 0x000fe20003f05270 */
[----:B------:R-:W-:-:S12]  /*0200*/  IMAD.U32 R0, RZ, RZ, UR5 ;  /* 0x00000005ff007e24 */ /* 0x000fd8000f8e00ff */
[----:B------:R-:W-:Y:S05]  /*0210*/  @!P0 BRA `(.L_x_4) ;  /* 0xfffffffc00dc8947 */ /* 0x000fea000383ffff */
.L_x_3:
[C---:B------:R-:W-:Y:S01]  /*0220*/  VIADD R3, R0.reuse, 0x10 ;  /* 0x0000001000037836 */ /* 0x040fe20000000000 */
[----:B------:R-:W-:Y:S01]  /*0230*/  UMOV UR5, 0x50 ;  /* 0x0000005000057882 */ /* 0x000fe20000000000 */
[----:B------:R-:W-:Y:S01]  /*0240*/  SHF.L.U32 R2, R5, R0, RZ ;  /* 0x0000000005027219 */ /* 0x000fe200000006ff */
[----:B------:R-:W-:Y:S01]  /*0250*/  ULEA UR5, UR6, UR5, 0x18 ;  /* 0x0000000506057291 */ /* 0x000fe2000f8ec0ff */
[----:B------:R-:W-:Y:S01]  /*0260*/  IMAD.SHL.U32 R0, R0, 0x20, RZ ;  /* 0x0000002000007824 */ /* 0x000fe200078e00ff */
[----:B------:R-:W-:-:S04]  /*0270*/  SHF.L.U32 R3, R4, R3, RZ ;  /* 0x0000000304037219 */ /* 0x000fc800000006ff */
[----:B------:R-:W-:-:S05]  /*0280*/  LOP3.LUT R2, R3, R2, RZ, 0xfc, !PT ;  /* 0x0000000203027212 */ /* 0x000fca00078efcff */
[----:B------:R1:W-:Y:S04]  /*0290*/  ATOMS.OR RZ, [UR5], R2 ;  /* 0x00000002ffff798c */ /* 0x0003e8000b000005 */
[----:B------:R1:W-:Y:S01]  /*02a0*/  STS [UR4], R0 ;  /* 0x00000000ff007988 */ /* 0x0003e20008000804 */
[----:B------:R-:W-:Y:S05]  /*02b0*/  BRA `(.L_x_2) ;  /* 0x0000000000107947 */ /* 0x000fea0003800000 */
.L_x_1:
[----:B------:R-:W-:Y:S01]  /*02c0*/  IMAD.MOV.U32 R0, RZ, RZ, -0x1 ;  /* 0xffffffffff007424 */ /* 0x000fe200078e00ff */
[----:B------:R-:W-:-:S04]  /*02d0*/  MOV R2, 0x300 ;  /* 0x0000030000027802 */ /* 0x000fc80000000f00 */
[----:B------:R1:W-:Y:S03]  /*02e0*/  STS [UR4], R0 ;  /* 0x00000000ff007988 */ /* 0x0003e60008000804 */
[----:B01----:R-:W-:Y:S05]  /*02f0*/  CALL.REL.NOINC `($__internal_1_$__cuda_sm10x_tcgen05_guardrail_trap_phase_invalid_during_alloc) ;  /* 0x0000003c00ec7944 */ /* 0x003fea0003c00000 */
.L_x_2:
[----:B------:R-:W-:Y:S05]  /*0300*/  WARPSYNC.ALL ;  /* 0x0000000000007948 */ /* 0x000fea0003800000 */
[----:B------:R-:W-:Y:S01]  /*0310*/  NOP ;  /* 0x0000000000007918 */ /* 0x000fe20000000000 */
.L_x_0:
[----:B------:R-:W2:Y:S08]  /*0320*/  S2UR UR4, SR_CgaCtaId ;  /* 0x00000000000479c3 */ /* 0x000eb00000008800 */
[----:B------:R-:W-:Y:S01]  /*0330*/  BAR.SYNC.DEFER_BLOCKING 0x0 ;  /* 0x0000000000007b1d */ /* 0x000fe20000010000 */
[----:B------:R-:W-:Y:S02]  /*0340*/  SHF.R.U32.HI R99, RZ, 0x5, R92 ;  /* 0x00000005ff637819 */ /* 0x000fe4000001165c */
[----:B------:R-:W-:-:S02]  /*0350*/  LOP3.LUT R101, R92, 0xe0, RZ, 0xc0, !PT ;  /* 0x000000e05c657812 */ /* 0x000fc400078ec0ff */
[----:B------:R-:W-:Y:S01]  /*0360*/  SGXT.U32 R99, R99, 0x3 ;  /* 0x000000036363781a */ /* 0x000fe20000000000 */
[----:B------:R-:W-:Y:S02]  /*0370*/  UMOV UR5, 0x400 ;  /* 0x0000040000057882 */ /* 0x000fe40000000000 */
[----:B------:R-:W3:Y:S01]  /*0380*/  LDC.64 R4, c[0x0][0x380] ;  /* 0x0000e000ff047b82 */ /* 0x000ee20000000a00 */
[----:B------:R-:W4:Y:S01]  /*0390*/  LDCU.64 UR12, c[0x0][0x358] ;  /* 0x00006b00ff0c77ac */ /* 0x000f220008000a00 */
[----:B------:R-:W-:Y:S01]  /*03a0*/  IMAD.SHL.U32 R86, R101, 0x4, RZ ;  /* 0x0000000465567824 */ /* 0x000fe200078e00ff */
[C---:B------:R-:W-:Y:S02]  /*03b0*/  LOP3.LUT R127, R99.reuse, 0x8, RZ, 0xfc, !PT ;  /* 0x00000008637f7812 */ /* 0x040fe400078efcff */
[----:B------:R-:W-:Y:S02]  /*03c0*/  LOP3.LUT R135, R99, 0x10, RZ, 0xfc, !PT ;  /* 0x0000001063877812 */ /* 0x000fe400078efcff */
[----:B------:R-:W-:Y:S01]  /*03d0*/  LOP3.LUT R94, R92, 0x1f, RZ, 0xc0, !PT ;  /* 0x0000001f5c5e7812 */ /* 0x000fe200078ec0ff */
[----:B-1----:R-:W-:Y:S01]  /*03e0*/  IMAD.SHL.U32 R0, R127, 0x80, RZ ;  /* 0x000000807f007824 */ /* 0x002fe200078e00ff */
[----:B--2---:R-:W-:Y:S01]  /*03f0*/  ULEA UR5, UR4, UR5, 0x18 ;  /* 0x0000000504057291 */ /* 0x004fe2000f8ec0ff */
[----:B---3--:R-:W-:-:S08]  /*0400*/  LEA R2, P0, R101, R4, 0x3 ;  /* 0x0000000465027211 */ /* 0x008fd000078018ff */
[----:B------:R-:W1:Y:S01]  /*0410*/  LDS R90, [UR5] ;  /* 0x00000005ff5a7984 */ /* 0x000e620008000800 */
[-C--:B------:R-:W-:Y:S02]  /*0420*/  LEA.HI.X R3, R86, R5.reuse, RZ, 0x1, P0 ;  /* 0x0000000556037211 */ /* 0x080fe400000f0cff */
[-C--:B------:R-:W-:Y:S02]  /*0430*/  LEA R6, P0, R127, R4.reuse, 0x8 ;  /* 0x000000047f067211 */ /* 0x080fe400078040ff */
[----:B------:R-:W-:Y:S01]  /*0440*/  LOP3.LUT R123, R99, 0x20, RZ, 0xfc, !PT ;  /* 0x00000020637b7812 */ /* 0x000fe200078efcff */
[----:B------:R-:W-:Y:S01]  /*0450*/  IMAD.WIDE.U32 R2, R94, 0x2, R2 ;  /* 0x000000025e027825 */ /* 0x000fe200078e0002 */
[----:B------:R-:W-:Y:S01]  /*0460*/  BAR.SYNC.DEFER_BLOCKING 0x0 ;  /* 0x0000000000007b1d */ /* 0x000fe20000010000 */
[----:B------:R-:W-:Y:S02]  /*0470*/  LEA.HI.X R7, R0, R5, RZ, 0x1, P0 ;  /* 0x0000000500077211 */ /* 0x000fe400000f0cff */
[C---:B------:R-:W-:Y:S01]  /*0480*/  IMAD.SHL.U32 R0, R135.reuse, 0x80, RZ ;  /* 0x0000008087007824 */ /* 0x040fe200078e00ff */
[----:B------:R-:W-:-:S02]  /*0490*/  LEA R8, P0, R135, R4, 0x8 ;  /* 0x0000000487087211 */ /* 0x000fc400078040ff */
[----:B------:R-:W-:Y:S02]  /*04a0*/  LOP3.LUT R115, R99, 0x18, RZ, 0xfc, !PT ;  /* 0x0000001863737812 */ /* 0x000fe400078efcff */
[-C--:B------:R-:W-:Y:S01]  /*04b0*/  LEA.HI.X R9, R0, R5.reuse, RZ, 0x1, P0 ;  /* 0x0000000500097211 */ /* 0x080fe200000f0cff */
[C---:B------:R-:W-:Y:S01]  /*04c0*/  IMAD.SHL.U32 R0, R123.reuse, 0x80, RZ ;  /* 0x000000807b007824 */ /* 0x040fe200078e00ff */
[-C--:B------:R-:W-:Y:S02]  /*04d0*/  LEA R12, P0, R123, R4.reuse, 0x8 ;  /* 0x000000047b0c7211 */ /* 0x080fe400078040ff */
[----:B------:R-:W-:Y:S01]  /*04e0*/  LEA R10, P2, R115, R4, 0x8 ;  /* 0x00000004730a7211 */ /* 0x000fe200078440ff */
[----:B------:R-:W-:Y:S01]  /*04f0*/  IMAD.WIDE.U32 R6, R94, 0x2, R6 ;  /* 0x000000025e067825 */ /* 0x000fe200078e0006 */
[----:B------:R-:W-:Y:S02]  /*0500*/  LEA.HI.X R13, R0, R5, RZ, 0x1, P0 ;  /* 0x00000005000d7211 */ /* 0x000fe400000f0cff */
[C---:B------:R-:W-:Y:S01]  /*0510*/  LOP3.LUT R125, R99.reuse, 0x28, RZ, 0xfc, !PT ;  /* 0x00000028637d7812 */ /* 0x040fe200078efcff */
[----:B----4-:R-:W5:Y:S04]  /*0520*/  LDG.E.U16 R93, desc[UR12][R2.64] ;  /* 0x0000000c025d7981 */ /* 0x010f68000c1e1500 */
[----:B------:R-:W5:Y:S04]  /*0530*/  LDG.E.U16 R95, desc[UR12][R2.64+0x80] ;  /* 0x0000800c025f7981 */ /* 0x000f68000c1e1500 */
[----:B------:R-:W5:Y:S04]  /*0540*/  LDG.E.U16 R27, desc[UR12][R2.64+0x40] ;  /* 0x0000400c021b7981 */ /* 0x000f68000c1e1500 */
[----:B------:R2:W5:Y:S01]  /*0550*/  LDG.E.U16 R26, desc[UR12][R2.64+0xc0] ;  /* 0x0000c00c021a7981 */ /* 0x000562000c1e1500 */
[----:B------:R-:W-:-:S02]  /*0560*/  LOP3.LUT R131, R99, 0x30, RZ, 0xfc, !PT ;  /* 0x0000003063837812 */ /* 0x000fc400078efcff */
[----:B------:R-:W-:Y:S01]  /*0570*/  LOP3.LUT R133, R99, 0x38, RZ, 0xfc, !PT ;  /* 0x0000003863857812 */ /* 0x000fe200078efcff */
[----:B------:R-:W5:Y:S04]  /*0580*/  LDG.E.U16 R137, desc[UR12][R6.64] ;  /* 0x0000000c06897981 */ /* 0x000f68000c1e1500 */
[----:B------:R-:W5:Y:S01]  /*0590*/  LDG.E.U16 R139, desc[UR12][R6.64+0x80] ;  /* 0x0000800c068b7981 */ /* 0x000f62000c1e1500 */
[----:B--2---:R-:W-:-:S03]  /*05a0*/  IMAD.SHL.U32 R2, R115, 0x80, RZ ;  /* 0x0000008073027824 */ /* 0x004fc600078e00ff */
[----:B------:R-:W5:Y:S02]  /*05b0*/  LDG.E.U16 R25, desc[UR12][R6.64+0x40] ;  /* 0x0000400c06197981 */ /* 0x000f64000c1e1500 */
[----:B------:R-:W-:Y:S01]  /*05c0*/  LEA.HI.X R11, R2, R5, RZ, 0x1, P2 ;  /* 0x00000005020b7211 */ /* 0x000fe200010f0cff */
[C---:B------:R-:W-:Y:S01]  /*05d0*/  IMAD.WIDE.U32 R2, R94.reuse, 0x2, R8 ;  /* 0x000000025e027825 */ /* 0x040fe200078e0008 */
[----:B------:R2:W5:Y:S01]  /*05e0*/  LDG.E.U16 R24, desc[UR12][R6.64+0xc0] ;  /* 0x0000c00c06187981 */ /* 0x000562000c1e1500 */
[C---:B------:R-:W-:Y:S02]  /*05f0*/  LEA R14, P2, R125.reuse, R4, 0x8 ;  /* 0x000000047d0e7211 */ /* 0x040fe400078440ff */
[C---:B------:R-:W-:Y:S01]  /*0600*/  IMAD.WIDE.U32 R8, R94.reuse, 0x2, R12 ;  /* 0x000000025e087825 */ /* 0x040fe200078e000c */
[----:B------:R-:W5:Y:S03]  /*0610*/  LDG.E.U16 R145, desc[UR12][R2.64] ;  /* 0x0000000c02917981 */ /* 0x000f66000c1e1500 */
[----:B------:R-:W-:Y:S01]  /*0620*/  IMAD.SHL.U32 R16, R125, 0x80, RZ ;  /* 0x000000807d107824 */ /* 0x000fe200078e00ff */
[----:B------:R-:W5:Y:S01]  /*0630*/  LDG.E.U16 R173, desc[UR12][R8.64] ;  /* 0x0000000c08ad7981 */ /* 0x000f62000c1e1500 */
[----:B--2---:R-:W-:-:S03]  /*0640*/  IMAD.WIDE.U32 R6, R94, 0x2, R10 ;  /* 0x000000025e067825 */ /* 0x004fc600078e000a */
[----:B------:R-:W5:Y:S01]  /*0650*/  LDG.E.U16 R175, desc[UR12][R8.64+0x80] ;  /* 0x0000800c08af7981 */ /* 0x000f62000c1e1500 */
[----:B------:R-:W-:Y:S01]  /*0660*/  LEA.HI.X R15, R16, R5, RZ, 0x1, P2 ;  /* 0x00000005100f7211 */ /* 0x000fe200010f0cff */
[----:B------:R-:W-:Y:S02]  /*0670*/  IMAD.SHL.U32 R0, R131, 0x80, RZ ;  /* 0x0000008083007824 */ /* 0x000fe400078e00ff */
[----:B------:R-:W5:Y:S04]  /*0680*/  LDG.E.U16 R19, desc[UR12][R8.64+0x40] ;  /* 0x0000400c08137981 */ /* 0x000f68000c1e1500 */
[----:B------:R2:W5:Y:S04]  /*0690*/  LDG.E.U16 R18, desc[UR12][R8.64+0xc0] ;  /* 0x0000c00c08127981 */ /* 0x000568000c1e1500 */
[----:B------:R-:W5:Y:S04]  /*06a0*/  LDG.E.U16 R147, desc[UR12][R2.64+0x80] ;  /* 0x0000800c02937981 */ /* 0x000f68000c1e1500 */
[----:B------:R-:W5:Y:S01]  /*06b0*/  LDG.E.U16 R23, desc[UR12][R2.64+0x40] ;  /* 0x0000400c02177981 */ /* 0x000f62000c1e1500 */
[----:B--2---:R-:W-:-:S03]  /*06c0*/  IMAD.SHL.U32 R8, R133, 0x80, RZ ;  /* 0x0000008085087824 */ /* 0x004fc600078e00ff */
[----:B------:R2:W5:Y:S04]  /*06d0*/  LDG.E.U16 R22, desc[UR12][R2.64+0xc0] ;  /* 0x0000c00c02167981 */ /* 0x000568000c1e1500 */
[----:B------:R-:W5:Y:S04]  /*06e0*/  LDG.E.U16 R159, desc[UR12][R6.64] ;  /* 0x0000000c069f7981 */ /* 0x000f68000c1e1500 */
[----:B------:R-:W5:Y:S01]  /*06f0*/  LDG.E.U16 R161, desc[UR12][R6.64+0x80] ;  /* 0x0000800c06a17981 */ /* 0x000f62000c1e1500 */
[----:B--2---:R-:W-:-:S03]  /*0700*/  LEA R2, P0, R131, R4, 0x8 ;  /* 0x0000000483027211 */ /* 0x004fc600078040ff */
[----:B------:R-:W5:Y:S04]  /*0710*/  LDG.E.U16 R21, desc[UR12][R6.64+0x40] ;  /* 0x0000400c06157981 */ /* 0x000f68000c1e1500 */
[----:B------:R2:W5:Y:S01]  /*0720*/  LDG.E.U16 R20, desc[UR12][R6.64+0xc0] ;  /* 0x0000c00c06147981 */ /* 0x000562000c1e1500 */
[C---:B------:R-:W-:Y:S02]  /*0730*/  LOP3.LUT R129, R99.reuse, 0x40, RZ, 0xfc, !PT ;  /* 0x0000004063817812 */ /* 0x040fe400078efcff */
[----:B------:R-:W-:Y:S02]  /*0740*/  LOP3.LUT R121, R99, 0x48, RZ, 0xfc, !PT ;  /* 0x0000004863797812 */ /* 0x000fe400078efcff */
[----:B------:R-:W-:Y:S02]  /*0750*/  LEA.HI.X R3, R0, R5, RZ, 0x1, P0 ;  /* 0x0000000500037211 */ /* 0x000fe400000f0cff */
[----:B--2---:R-:W-:-:S04]  /*0760*/  LEA R6, P2, R133, R4, 0x8 ;  /* 0x0000000485067211 */ /* 0x004fc800078440ff */
[-C--:B------:R-:W-:Y:S01]  /*0770*/  LEA.HI.X R7, R8, R5.reuse, RZ, 0x1, P2 ;  /* 0x0000000508077211 */ /* 0x080fe200010f0cff */
[C---:B------:R-:W-:Y:S01]  /*0780*/  IMAD.SHL.U32 R0, R129.reuse, 0x80, RZ ;  /* 0x0000008081007824 */ /* 0x040fe200078e00ff */
[-C--:B------:R-:W-:Y:S01]  /*0790*/  LEA R28, P0, R129, R4.reuse, 0x8 ;  /* 0x00000004811c7211 */ /* 0x080fe200078040ff */
[C---:B------:R-:W-:Y:S01]  /*07a0*/  IMAD.SHL.U32 R12, R121.reuse, 0x80, RZ ;  /* 0x00000080790c7824 */ /* 0x040fe200078e00ff */
[----:B------:R-:W-:Y:S01]  /*07b0*/  LEA R30, P2, R121, R4, 0x8 ;  /* 0x00000004791e7211 */ /* 0x000fe200078440ff */
[C---:B------:R-:W-:Y:S01]  /*07c0*/  IMAD.WIDE.U32 R2, R94.reuse, 0x2, R2 ;  /* 0x000000025e027825 */ /* 0x040fe200078e0002 */
[C---:B------:R-:W-:Y:S02]  /*07d0*/  LOP3.LUT R119, R99.reuse, 0x50, RZ, 0xfc, !PT ;  /* 0x0000005063777812 */ /* 0x040fe400078efcff */
[C---:B------:R-:W-:Y:S01]  /*07e0*/  LOP3.LUT R65, R99.reuse, 0x58, RZ, 0xfc, !PT ;  /* 0x0000005863417812 */ /* 0x040fe200078efcff */
[----:B------:R-:W-:Y:S01]  /*07f0*/  IMAD.WIDE.U32 R6, R94, 0x2, R6 ;  /* 0x000000025e067825 */ /* 0x000fe200078e0006 */
[-C--:B------:R-:W-:Y:S01]  /*0800*/  LEA.HI.X R29, R0, R5.reuse, RZ, 0x1, P0 ;  /* 0x00000005001d7211 */ /* 0x080fe200000f0cff */
[----:B------:R-:W5:Y:S01]  /*0810*/  LDG.E.U16 R149, desc[UR12][R2.64] ;  /* 0x0000000c02957981 */ /* 0x000f62000c1e1500 */
[----:B------:R-:W-:Y:S01]  /*0820*/  LEA.HI.X R31, R12, R5, RZ, 0x1, P2 ;  /* 0x000000050c1f7211 */ /* 0x000fe200010f0cff */
[----:B------:R-:W-:Y:S01]  /*0830*/  IMAD.WIDE.U32 R10, R94, 0x2, R14 ;  /* 0x000000025e0a7825 */ /* 0x000fe200078e000e */
[----:B------:R-:W-:Y:S01]  /*0840*/  LOP3.LUT R63, R99, 0x60, RZ, 0xfc, !PT ;  /* 0x00000060633f7812 */ /* 0x000fe200078efcff */
[----:B------:R-:W5:Y:S02]  /*0850*/  LDG.E.U16 R151, desc[UR12][R2.64+0x80] ;  /* 0x0000800c02977981 */ /* 0x000f64000c1e1500 */
[----:B------:R-:W-:-:S02]  /*0860*/  IMAD.SHL.U32 R0, R119, 0x80, RZ ;  /* 0x0000008077007824 */ /* 0x000fc400078e00ff */
[----:B------:R-:W5:Y:S01]  /*0870*/  LDG.E.U16 R15, desc[UR12][R2.64+0x40] ;  /* 0x0000400c020f7981 */ /* 0x000f62000c1e1500 */
[----:B------:R-:W-:-:S03]  /*0880*/  LEA R34, P2, R65, R4, 0x8 ;  /* 0x0000000441227211 */ /* 0x000fc600078440ff */
[----:B------:R2:W5:Y:S04]  /*0890*/  LDG.E.U16 R14, desc[UR12][R2.64+0xc0] ;  /* 0x0000c00c020e7981 */ /* 0x000568000c1e1500 */
[----:B------:R-:W5:Y:S04]  /*08a0*/  LDG.E.U16 R163, desc[UR12][R6.64] ;  /* 0x0000000c06a37981 */ /* 0x000f68000c1e1500 */
[----:B------:R-:W5:Y:S01]  /*08b0*/  LDG.E.U16 R165, desc[UR12][R6.64+0x80] ;  /* 0x0000800c06a57981 */ /* 0x000f62000c1e1500 */
[----:B--2---:R-:W-:-:S03]  /*08c0*/  LEA R2, P0, R119, R4, 0x8 ;  /* 0x0000000477027211 */ /* 0x004fc600078040ff */
[----:B------:R-:W5:Y:S04]  /*08d0*/  LDG.E.U16 R13, desc[UR12][R6.64+0x40] ;  /* 0x0000400c060d7981 */ /* 0x000f68000c1e1500 */
[----:B------:R2:W5:Y:S01]  /*08e0*/  LDG.E.U16 R12, desc[UR12][R6.64+0xc0] ;  /* 0x0000c00c060c7981 */ /* 0x000562000c1e1500 */
[----:B------:R-:W-:Y:S01]  /*08f0*/  IMAD.WIDE.U32 R28, R94, 0x2, R28 ;  /* 0x000000025e1c7825 */ /* 0x000fe200078e001c */
[----:B------:R-:W-:Y:S02]  /*0900*/  LOP3.LUT R59, R99, 0x68, RZ, 0xfc, !PT ;  /* 0x00000068633b7812 */ /* 0x000fe400078efcff */
[----:B------:R-:W-:Y:S01]  /*0910*/  LEA.HI.X R3, R0, R5, RZ, 0x1, P0 ;  /* 0x0000000500037211 */ /* 0x000fe200000f0cff */
[----:B------:R-:W-:Y:S01]  /*0920*/  IMAD.SHL.U32 R0, R63, 0x80, RZ ;  /* 0x000000803f007824 */ /* 0x000fe200078e00ff */
[----:B------:R-:W5:Y:S01]  /*0930*/  LDG.E.U16 R141, desc[UR12][R10.64] ;  /* 0x0000000c0a8d7981 */ /* 0x000f62000c1e1500 */
[----:B--2---:R-:W-:Y:S01]  /*0940*/  IMAD.SHL.U32 R6, R65, 0x80, RZ ;  /* 0x0000008041067824 */ /* 0x004fe200078e00ff */
[----:B------:R-:W-:-:S02]  /*0950*/  LEA R36, P0, R63, R4, 0x8 ;  /* 0x000000043f247211 */ /* 0x000fc400078040ff */
[----:B------:R-:W5:Y:S02]  /*0960*/  LDG.E.U16 R143, desc[UR12][R10.64+0x80] ;  /* 0x0000800c0a8f7981 */ /* 0x000f64000c1e1500 */
[----:B------:R-:W-:Y:S02]  /*0970*/  LEA.HI.X R35, R6, R5, RZ, 0x1, P2 ;  /* 0x0000000506237211 */ /* 0x000fe400010f0cff */
[----:B------:R-:W5:Y:S01]  /*0980*/  LDG.E.U16 R17, desc[UR12][R10.64+0x40] ;  /* 0x0000400c0a117981 */ /* 0x000f62000c1e1500 */
[----:B------:R-:W-:-:S03]  /*0990*/  LEA R38, P2, R59, R4, 0x8 ;  /* 0x000000043b267211 */ /* 0x000fc600078440ff */
[----:B------:R-:W5:Y:S01]  /*09a0*/  LDG.E.U16 R16, desc[UR12][R10.64+0xc0] ;  /* 0x0000c00c0a107981 */ /* 0x000f62000c1e1500 */
[----:B------:R-:W-:Y:S01]  /*09b0*/  LEA.HI.X R37, R0, R5, RZ, 0x1, P0 ;  /* 0x0000000500257211 */ /* 0x000fe200000f0cff */
[----:B------:R-:W-:Y:S02]  /*09c0*/  IMAD.WIDE.U32 R34, R94, 0x2, R34 ;  /* 0x000000025e227825 */ /* 0x000fe400078e0022 */
[----:B------:R-:W5:Y:S01]  /*09d0*/  LDG.E.U16 R177, desc[UR12][R28.64] ;  /* 0x0000000c1cb17981 */ /* 0x000f62000c1e1500 */
[----:B------:R-:W-:-:S03]  /*09e0*/  LOP3.LUT R55, R99, 0x70, RZ, 0xfc, !PT ;  /* 0x0000007063377812 */ /* 0x000fc600078efcff */
[----:B------:R-:W5:Y:S01]  /*09f0*/  LDG.E.U16 R157, desc[UR12][R28.64+0x80] ;  /* 0x0000800c1c9d7981 */ /* 0x000f62000c1e1500 */
[----:B------:R-:W-:-:S03]  /*0a00*/  IMAD.WIDE.U32 R2, R94, 0x2, R2 ;  /* 0x000000025e027825 */ /* 0x000fc600078e0002 */
[----:B------:R-:W5:Y:S01]  /*0a10*/  LDG.E.U16 R11, desc[UR12][R28.64+0x40] ;  /* 0x0000400c1c0b7981 */ /* 0x000f62000c1e1500 */
[----:B------:R-:W-:-:S03]  /*0a20*/  LOP3.LUT R171, R99, 0x78, RZ, 0xfc, !PT ;  /* 0x0000007863ab7812 */ /* 0x000fc600078efcff */
[----:B------:R2:W5:Y:S01]  /*0a30*/  LDG.E.U16 R10, desc[UR12][R28.64+0xc0] ;  /* 0x0000c00c1c0a7981 */ /* 0x000562000c1e1500 */
[----:B------:R-:W-:Y:S01]  /*0a40*/  LOP3.LUT R0, R99, 0x80, RZ, 0xfc, !PT ;  /* 0x0000008063007812 */ /* 0x000fe200078efcff */
[C---:B------:R-:W-:Y:S02]  /*0a50*/  IMAD.WIDE.U32 R30, R94.reuse, 0x2, R30 ;  /* 0x000000025e1e7825 */ /* 0x040fe400078e001e */
[----:B------:R-:W5:Y:S02]  /*0a60*/  LDG.E.U16 R167, desc[UR12][R34.64] ;  /* 0x0000000c22a77981 */ /* 0x000f64000c1e1500 */
[----:B------:R-:W-:Y:S02]  /*0a70*/  IMAD.WIDE.U32 R36, R94, 0x2, R36 ;  /* 0x000000025e247825 */ /* 0x000fe400078e0024 */
[----:B------:R-:W5:Y:S02]  /*0a80*/  LDG.E.U16 R169, desc[UR12][R34.64+0x80] ;  /* 0x0000800c22a97981 */ /* 0x000f64000c1e1500 */
[----:B--2---:R-:W-:-:S02]  /*0a90*/  IMAD.SHL.U32 R28, R59, 0x80, RZ ;  /* 0x000000803b1c7824 */ /* 0x004fc400078e00ff */
[----:B------:R-:W5:Y:S01]  /*0aa0*/  LDG.E.U16 R29, desc[UR12][R34.64+0xc0] ;  /* 0x0000c00c221d7981 */ /* 0x000f62000c1e1500 */
[----:B------:R-:W-:Y:S02]  /*0ab0*/  IMAD.SHL.U32 R44, R171, 0x80, RZ ;  /* 0x00000080ab2c7824 */ /* 0x000fe400078e00ff */
[----:B------:R-:W-:Y:S01]  /*0ac0*/  LEA.HI.X R39, R28, R5, RZ, 0x1, P2 ;  /* 0x000000051c277211 */ /* 0x000fe200010f0cff */
[----:B------:R-:W5:Y:S01]  /*0ad0*/  LDG.E.U16 R153, desc[UR12][R2.64] ;  /* 0x0000000c02997981 */ /* 0x000f62000c1e1500 */
[----:B------:R-:W-:-:S03]  /*0ae0*/  LEA R40, P0, R55, R4, 0x8 ;  /* 0x0000000437287211 */ /* 0x000fc600078040ff */
[----:B------:R2:W5:Y:S01]  /*0af0*/  LDG.E.U16 R28, desc[UR12][R34.64+0x40] ;  /* 0x0000400c221c7981 */ /* 0x000562000c1e1500 */
[----:B------:R-:W-:-:S03]  /*0b00*/  LEA R42, P2, R171, R4, 0x8 ;  /* 0x00000004ab2a7211 */ /* 0x000fc600078440ff */
[----:B------:R-:W5:Y:S04]  /*0b10*/  LDG.E.U16 R155, desc[UR12][R2.64+0x80] ;  /* 0x0000800c029b7981 */ /* 0x000f68000c1e1500 */
[----:B------:R-:W5:Y:S01]  /*0b20*/  LDG.E.U16 R7, desc[UR12][R2.64+0x40] ;  /* 0x0000400c02077981 */ /* 0x000f62000c1e1500 */
[----:B--2---:R-:W-:-:S03]  /*0b30*/  IMAD.SHL.U32 R34, R55, 0x80, RZ ;  /* 0x0000008037227824 */ /* 0x004fc600078e00ff */
[----:B------:R2:W5:Y:S01]  /*0b40*/  LDG.E.U16 R6, desc[UR12][R2.64+0xc0] ;  /* 0x0000c00c02067981 */ /* 0x000562000c1e1500 */
[----:B------:R-:W-:Y:S01]  /*0b50*/  IMAD.WIDE.U32 R38, R94, 0x2, R38 ;  /* 0x000000025e267825 */ /* 0x000fe200078e0026 */
[-C--:B------:R-:W-:Y:S02]  /*0b60*/  LEA.HI.X R43, R44, R5.reuse, RZ, 0x1, P2 ;  /* 0x000000052c2b7211 */ /* 0x080fe400010f0cff */
[----:B------:R-:W5:Y:S01]  /*0b70*/  LDG.E.U16 R117, desc[UR12][R30.64] ;  /* 0x0000000c1e757981 */ /* 0x000f62000c1e1500 */
[----:B------:R-:W-:-:S03]  /*0b80*/  LEA.HI.X R41, R34, R5, RZ, 0x1, P0 ;  /* 0x0000000522297211 */ /* 0x000fc600000f0cff */
[----:B------:R-:W5:Y:S01]  /*0b90*/  LDG.E.U16 R113, desc[UR12][R30.64+0x80] ;  /* 0x0000800c1e717981 */ /* 0x000f62000c1e1500 */
[----:B--2---:R-:W-:Y:S01]  /*0ba0*/  LOP3.LUT R2, R99, 0x88, RZ, 0xfc, !PT ;  /* 0x0000008863027812 */ /* 0x004fe200078efcff */
[----:B------:R-:W-:Y:S02]  /*0bb0*/  IMAD.SHL.U32 R3, R0, 0x100, RZ ;  /* 0x0000010000037824 */ /* 0x000fe400078e00ff */
[----:B------:R-:W5:Y:S04]  /*0bc0*/  LDG.E.U16 R9, desc[UR12][R30.64+0x40] ;  /* 0x0000400c1e097981 */ /* 0x000f68000c1e1500 */
[----:B------:R-:W5:Y:S01]  /*0bd0*/  LDG.E.U16 R8, desc[UR12][R30.64+0xc0] ;  /* 0x0000c00c1e087981 */ /* 0x000f62000c1e1500 */
[----:B------:R-:W-:Y:S01]  /*0be0*/  IMAD.SHL.U32 R69, R2, 0x100, RZ ;  /* 0x0000010002457824 */ /* 0x000fe200078e00ff */
[----:B------:R-:W-:-:S02]  /*0bf0*/  IADD3 R44, P0, PT, R3, R4, RZ ;  /* 0x00000004032c7210 */ /* 0x000fc40007f1e0ff */
[----:B------:R-:W5:Y:S04]  /*0c00*/  LDG.E.U16 R179, desc[UR12][R36.64] ;  /* 0x0000000c24b37981 */ /* 0x000f68000c1e1500 */
[----:B------:R-:W5:Y:S04]  /*0c10*/  LDG.E.U16 R181, desc[UR12][R36.64+0x80] ;  /* 0x0000800c24b57981 */ /* 0x000f68000c1e1500 */
[----:B------:R-:W5:Y:S04]  /*0c20*/  LDG.E.U16 R30, desc[UR12][R36.64+0x40] ;  /* 0x0000400c241e7981 */ /* 0x000f68000c1e1500 */
[----:B------:R2:W5:Y:S01]  /*0c30*/  LDG.E.U16 R31, desc[UR12][R36.64+0xc0] ;  /* 0x0000c00c241f7981 */ /* 0x000562000c1e1500 */
[----:B------:R-:W-:-:S03]  /*0c40*/  IADD3 R46, P2, PT, R69, R4, RZ ;  /* 0x00000004452e7210 */ /* 0x000fc60007f5e0ff */
[----:B------:R-:W5:Y:S01]  /*0c50*/  LDG.E.U16 R183, desc[UR12][R38.64] ;  /* 0x0000000c26b77981 */ /* 0x000f62000c1e1500 */
[----:B------:R-:W-:-:S03]  /*0c60*/  LOP3.LUT R68, R99, 0x90, RZ, 0xfc, !PT ;  /* 0x0000009063447812 */ /* 0x000fc600078efcff */
[----:B------:R-:W5:Y:S01]  /*0c70*/  LDG.E.U16 R185, desc[UR12][R38.64+0x80] ;  /* 0x0000800c26b97981 */ /* 0x000f62000c1e1500 */
[----:B--2---:R-:W-:-:S03]  /*0c80*/  IMAD.SHL.U32 R36, R0, 0x80, RZ ;  /* 0x0000008000247824 */ /* 0x004fc600078e00ff */
[----:B------:R-:W5:Y:S01]  /*0c90*/  LDG.E.U16 R32, desc[UR12][R38.64+0x40] ;  /* 0x0000400c26207981 */ /* 0x000f62000c1e1500 */
[C---:B------:R-:W-:Y:S02]  /*0ca0*/  LOP3.LUT R70, R99.reuse, 0x98, RZ, 0xfc, !PT ;  /* 0x0000009863467812 */ /* 0x040fe400078efcff */
[----:B------:R-:W-:Y:S01]  /*0cb0*/  LEA.HI.X R45, R36, R5, RZ, 0x1, P0 ;  /* 0x00000005242d7211 */ /* 0x000fe200000f0cff */
[----:B------:R2:W5:Y:S01]  /*0cc0*/  LDG.E.U16 R33, desc[UR12][R38.64+0xc0] ;  /* 0x0000c00c26217981 */ /* 0x000562000c1e1500 */
[----:B------:R-:W-:Y:S01]  /*0cd0*/  IMAD.WIDE.U32 R42, R94, 0x2, R42 ;  /* 0x000000025e2a7825 */ /* 0x000fe200078e002a */
[----:B------:R-:W-:-:S03]  /*0ce0*/  LOP3.LUT R71, R99, 0xa0, RZ, 0xfc, !PT ;  /* 0x000000a063477812 */ /* 0x000fc600078efcff */
[----:B------:R-:W-:Y:S01]  /*0cf0*/  IMAD.WIDE.U32 R44, R94, 0x2, R44 ;  /* 0x000000025e2c7825 */ /* 0x000fe200078e002c */
[----:B------:R-:W-:Y:S01]  /*0d00*/  LOP3.LUT R72, R99, 0xa8, RZ, 0xfc, !PT ;  /* 0x000000a863487812 */ /* 0x000fe200078efcff */
[----:B------:R-:W5:Y:S02]  /*0d10*/  LDG.E.U16 R193, desc[UR12][R42.64] ;  /* 0x0000000c2ac17981 */ /* 0x000f64000c1e1500 */
[----:B--2---:R-:W-:Y:S02]  /*0d20*/  IMAD.SHL.U32 R38, R2, 0x80, RZ ;  /* 0x0000008002267824 */ /* 0x004fe400078e00ff */
[----:B------:R-:W5:Y:S01]  /*0d30*/  LDG.E.U16 R191, desc[UR12][R42.64+0x80] ;  /* 0x0000800c2abf7981 */ /* 0x000f62000c1e1500 */
[----:B------:R-:W-:Y:S02]  /*0d40*/  IMAD.SHL.U32 R73, R68, 0x100, RZ ;  /* 0x0000010044497824 */ /* 0x000fe400078e00ff */
[----:B------:R-:W-:Y:S01]  /*0d50*/  LEA.HI.X R47, R38, R5, RZ, 0x1, P2 ;  /* 0x00000005262f7211 */ /* 0x000fe200010f0cff */
[----:B------:R-:W-:Y:S01]  /*0d60*/  IMAD.SHL.U32 R75, R70, 0x100, RZ ;  /* 0x00000100464b7824 */ /* 0x000fe200078e00ff */
[----:B------:R-:W5:Y:S01]  /*0d70*/  LDG.E.U16 R36, desc[UR12][R42.64+0x40] ;  /* 0x0000400c2a247981 */ /* 0x000f62000c1e1500 */
[----:B------:R-:W-:Y:S01]  /*0d80*/  IMAD.WIDE.U32 R40, R94, 0x2, R40 ;  /* 0x000000025e287825 */ /* 0x000fe200078e0028 */
[----:B------:R-:W-:-:S02]  /*0d90*/  IADD3 R48, P0, PT, R73, R4, RZ ;  /* 0x0000000449307210 */ /* 0x000fc40007f1e0ff */
[----:B------:R2:W5:Y:S01]  /*0da0*/  LDG.E.U16 R37, desc[UR12][R42.64+0xc0] ;  /* 0x0000c00c2a257981 */ /* 0x000562000c1e1500 */
[----:B------:R-:W-:Y:S01]  /*0db0*/  IMAD.WIDE.U32 R46, R94, 0x2, R46 ;  /* 0x000000025e2e7825 */ /* 0x000fe200078e002e */
[----:B------:R-:W-:Y:S02]  /*0dc0*/  IADD3 R50, P2, PT, R75, R4, RZ ;  /* 0x000000044b327210 */ /* 0x000fe40007f5e0ff */
[----:B------:R-:W5:Y:S01]  /*0dd0*/  LDG.E.U16 R197, desc[UR12][R44.64] ;  /* 0x0000000c2cc57981 */ /* 0x000f62000c1e1500 */
[----:B------:R-:W-:-:S03]  /*0de0*/  IMAD.SHL.U32 R77, R71, 0x100, RZ ;  /* 0x00000100474d7824 */ /* 0x000fc600078e00ff */
[----:B------:R-:W5:Y:S01]  /*0df0*/  LDG.E.U16 R195, desc[UR12][R44.64+0x80] ;  /* 0x0000800c2cc37981 */ /* 0x000f62000c1e1500 */
[----:B--2---:R-:W-:-:S03]  /*0e00*/  IMAD.SHL.U32 R42, R68, 0x80, RZ ;  /* 0x00000080442a7824 */ /* 0x004fc600078e00ff */
[----:B------:R-:W5:Y:S01]  /*0e10*/  LDG.E.U16 R38, desc[UR12][R44.64+0x40] ;  /* 0x0000400c2c267981 */ /* 0x000f62000c1e1500 */
[----:B------:R-:W-:-:S03]  /*0e20*/  IMAD.SHL.U32 R79, R72, 0x100, RZ ;  /* 0x00000100484f7824 */ /* 0x000fc600078e00ff */
[----:B------:R2:W5:Y:S01]  /*0e30*/  LDG.E.U16 R39, desc[UR12][R44.64+0xc0] ;  /* 0x0000c00c2c277981 */ /* 0x000562000c1e1500 */
[----:B------:R-:W-:Y:S01]  /*0e40*/  IMAD.SHL.U32 R54, R71, 0x80, RZ ;  /* 0x0000008047367824 */ /* 0x000fe200078e00ff */
[----:B------:R-:W-:Y:S02]  /*0e50*/  LEA.HI.X R49, R42, R5, RZ, 0x1, P0 ;  /* 0x000000052a317211 */ /* 0x000fe400000f0cff */
[----:B------:R-:W5:Y:S01]  /*0e60*/  LDG.E.U16 R189, desc[UR12][R40.64] ;  /* 0x0000000c28bd7981 */ /* 0x000f62000c1e1500 */
[----:B------:R-:W-:-:S03]  /*0e70*/  IADD3 R52, P0, PT, R77, R4, RZ ;  /* 0x000000044d347210 */ /* 0x000fc60007f1e0ff */
[----:B------:R-:W5:Y:S01]  /*0e80*/  LDG.E.U16 R187, desc[UR12][R40.64+0x80] ;  /* 0x0000800c28bb7981 */ /* 0x000f62000c1e1500 */
[----:B--2---:R-:W-:-:S03]  /*0e90*/  IMAD.SHL.U32 R44, R70, 0x80, RZ ;  /* 0x00000080462c7824 */ /* 0x004fc600078e00ff */
[----:B------:R-:W5:Y:S04]  /*0ea0*/  LDG.E.U16 R34, desc[UR12][R40.64+0x40] ;  /* 0x0000400c28227981 */ /* 0x000f68000c1e1500 */
[----:B------:R-:W5:Y:S01]  /*0eb0*/  LDG.E.U16 R35, desc[UR12][R40.64+0xc0] ;  /* 0x0000c00c28237981 */ /* 0x000f62000c1e1500 */
[----:B------:R-:W-:-:S03]  /*0ec0*/  LEA.HI.X R51, R44, R5, RZ, 0x1, P2 ;  /* 0x000000052c337211 */ /* 0x000fc600010f0cff */
[----:B------:R-:W5:Y:S01]  /*0ed0*/  LDG.E.U16 R201, desc[UR12][R46.64] ;  /* 0x0000000c2ec97981 */ /* 0x000f62000c1e1500 */
[----:B------:R-:W-:-:S03]  /*0ee0*/  IADD3 R56, P2, PT, R79, R4, RZ ;  /* 0x000000044f387210 */ /* 0x000fc60007f5e0ff */
[----:B------:R-:W5:Y:S01]  /*0ef0*/  LDG.E.U16 R199, desc[UR12][R46.64+0x80] ;  /* 0x0000800c2ec77981 */ /* 0x000f62000c1e1500 */
[----:B------:R-:W-:-:S03]  /*0f00*/  LOP3.LUT R74, R99, 0xb0, RZ, 0xfc, !PT ;  /* 0x000000b0634a7812 */ /* 0x000fc600078efcff */
[----:B------:R-:W5:Y:S04]  /*0f10*/  LDG.E.U16 R40, desc[UR12][R46.64+0x40] ;  /* 0x0000400c2e287981 */ /* 0x000f68000c1e1500 */
[----:B------:R2:W5:Y:S01]  /*0f20*/  LDG.E.U16 R41, desc[UR12][R46.64+0xc0] ;  /* 0x0000c00c2e297981 */ /* 0x000562000c1e1500 */
[----:B------:R-:W-:Y:S01]  /*0f30*/  LEA.HI.X R53, R54, R5, RZ, 0x1, P0 ;  /* 0x0000000536357211 */ /* 0x000fe200000f0cff */
[----:B------:R-:W-:Y:S01]  /*0f40*/  IMAD.WIDE.U32 R50, R94, 0x2, R50 ;  /* 0x000000025e327825 */ /* 0x000fe200078e0032 */
[----:B------:R-:W-:-:S03]  /*0f50*/  LOP3.LUT R76, R99, 0xb8, RZ, 0xfc, !PT ;  /* 0x000000b8634c7812 */ /* 0x000fc600078efcff */
[----:B--2---:R-:W-:Y:S01]  /*0f60*/  IMAD.SHL.U32 R46, R72, 0x80, RZ ;  /* 0x00000080482e7824 */ /* 0x004fe200078e00ff */
[----:B------:R-:W5:Y:S01]  /*0f70*/  LDG.E.U16 R207, desc[UR12][R50.64] ;  /* 0x0000000c32cf7981 */ /* 0x000f62000c1e1500 */
[----:B------:R-:W-:-:S03]  /*0f80*/  IMAD.SHL.U32 R81, R74, 0x100, RZ ;  /* 0x000001004a517824 */ /* 0x000fc600078e00ff */
[----:B------:R-:W-:Y:S01]  /*0f90*/  LEA.HI.X R57, R46, R5, RZ, 0x1, P2 ;  /* 0x000000052e397211 */ /* 0x000fe200010f0cff */
[C---:B------:R-:W-:Y:S01]  /*0fa0*/  IMAD.WIDE.U32 R48, R94.reuse, 0x2, R48 ;  /* 0x000000025e307825 */ /* 0x040fe200078e0030 */
[----:B------:R-:W5:Y:S01]  /*0fb0*/  LDG.E.U16 R209, desc[UR12][R50.64+0x80] ;  /* 0x0000800c32d17981 */ /* 0x000f62000c1e1500 */
[----:B------:R-:W-:Y:S02]  /*0fc0*/  LOP3.LUT R80, R99, 0xc8, RZ, 0xfc, !PT ;  /* 0x000000c863507812 */ /* 0x000fe400078efcff */
[C---:B------:R-:W-:Y:S01]  /*0fd0*/  IMAD.WIDE.U32 R52, R94.reuse, 0x2, R52 ;  /* 0x000000025e347825 */ /* 0x040fe200078e0034 */
[----:B------:R-:W5:Y:S01]  /*0fe0*/  LDG.E.U16 R44, desc[UR12][R50.64+0x40] ;  /* 0x0000400c322c7981 */ /* 0x000f62000c1e1500 */
[----:B------:R-:W-:Y:S02]  /*0ff0*/  IADD3 R88, P0, PT, R81, R4, RZ ;  /* 0x0000000451587210 */ /* 0x000fe40007f1e0ff */
[----:B------:R-:W-:Y:S01]  /*1000*/  IMAD.WIDE.U32 R56, R94, 0x2, R56 ;  /* 0x000000025e387825 */ /* 0x000fe200078e0038 */
[----:B------:R2:W5:Y:S03]  /*1010*/  LDG.E.U16 R45, desc[UR12][R50.64+0xc0] ;  /* 0x0000c00c322d7981 */ /* 0x000566000c1e1500 */
[----:B------:R-:W-:Y:S01]  /*1020*/  IMAD.SHL.U32 R83, R76, 0x100, RZ ;  /* 0x000001004c537824 */ /* 0x000fe200078e00ff */
[----:B------:R-:W5:Y:S01]  /*1030*/  LDG.E.U16 R203, desc[UR12][R48.64] ;  /* 0x0000000c30cb7981 */ /* 0x000f62000c1e1500 */
[----:B------:R-:W-:Y:S01]  /*1040*/  LOP3.LUT R78, R99, 0xc0, RZ, 0xfc, !PT ;  /* 0x000000c0634e7812 */ /* 0x000fe200078efcff */
[----:B------:R-:W-:-:S02]  /*1050*/  IMAD.SHL.U32 R87, R80, 0x100, RZ ;  /* 0x0000010050577824 */ /* 0x000fc400078e00ff */
[----:B------:R-:W5:Y:S01]  /*1060*/  LDG.E.U16 R205, desc[UR12][R48.64+0x80] ;  /* 0x0000800c30cd7981 */ /* 0x000f62000c1e1500 */
[----:B--2---:R-:W-:-:S03]  /*1070*/  IMAD.SHL.U32 R50, R74, 0x80, RZ ;  /* 0x000000804a327824 */ /* 0x004fc600078e00ff */
[----:B------:R-:W5:Y:S04]  /*1080*/  LDG.E.U16 R42, desc[UR12][R48.64+0x40] ;  /* 0x0000400c302a7981 */ /* 0x000f68000c1e1500 */
[----:B------:R-:W5:Y:S01]  /*1090*/  LDG.E.U16 R43, desc[UR12][R48.64+0xc0] ;  /* 0x0000c00c302b7981 */ /* 0x000f62000c1e1500 */
[----:B------:R-:W-:-:S03]  /*10a0*/  LEA.HI.X R89, R50, R5, RZ, 0x1, P0 ;  /* 0x0000000532597211 */ /* 0x000fc600000f0cff */
[----:B------:R-:W5:Y:S04]  /*10b0*/  LDG.E.U16 R211, desc[UR12][R52.64] ;  /* 0x0000000c34d37981 */ /* 0x000f68000c1e1500 */
[----:B------:R-:W5:Y:S04]  /*10c0*/  LDG.E.U16 R213, desc[UR12][R52.64+0x80] ;  /* 0x0000800c34d57981 */ /* 0x000f68000c1e1500 */
[----:B------:R-:W5:Y:S04]  /*10d0*/  LDG.E.U16 R46, desc[UR12][R52.64+0x40] ;  /* 0x0000400c342e7981 */ /* 0x000f68000c1e1500 */
[----:B------:R2:W5:Y:S04]  /*10e0*/  LDG.E.U16 R47, desc[UR12][R52.64+0xc0] ;  /* 0x0000c00c342f7981 */ /* 0x000568000c1e1500 */
[----:B------:R-:W5:Y:S04]  /*10f0*/  LDG.E.U16 R215, desc[UR12][R56.64] ;  /* 0x0000000c38d77981 */ /* 0x000f68000c1e1500 */
[----:B------:R-:W5:Y:S01]  /*1100*/  LDG.E.U16 R217, desc[UR12][R56.64+0x80] ;  /* 0x0000800c38d97981 */ /* 0x000f62000c1e1500 */
[----:B--2---:R-:W-:-:S03]  /*1110*/  IMAD.SHL.U32 R52, R76, 0x80, RZ ;  /* 0x000000804c347824 */ /* 0x004fc600078e00ff */
[----:B------:R-:W5:Y:S04]  /*1120*/  LDG.E.U16 R48, desc[UR12][R56.64+0x40] ;  /* 0x0000400c38307981 */ /* 0x000f68000c1e1500 */
[----:B------:R2:W5:Y:S01]  /*1130*/  LDG.E.U16 R49, desc[UR12][R56.64+0xc0] ;  /* 0x0000c00c38317981 */ /* 0x000562000c1e1500 */
[----:B------:R-:W-:Y:S01]  /*1140*/  IMAD.SHL.U32 R58, R80, 0x80, RZ ;  /* 0x00000080503a7824 */ /* 0x000fe200078e00ff */
[----:B------:R-:W-:Y:S01]  /*1150*/  LOP3.LUT R82, R99, 0xd0, RZ, 0xfc, !PT ;  /* 0x000000d063527812 */ /* 0x000fe200078efcff */
[----:B------:R-:W-:Y:S02]  /*1160*/  IMAD.SHL.U32 R85, R78, 0x100, RZ ;  /* 0x000001004e557824 */ /* 0x000fe400078e00ff */
[----:B------:R-:W-:Y:S01]  /*1170*/  IMAD.WIDE.U32 R88, R94, 0x2, R88 ;  /* 0x000000025e587825 */ /* 0x000fe200078e0058 */
[----:B--2---:R-:W-:-:S03]  /*1180*/  IADD3 R56, P2, PT, R83, R4, RZ ;  /* 0x0000000453387210 */ /* 0x004fc60007f5e0ff */
[----:B------:R-:W-:Y:S01]  /*1190*/  IMAD.SHL.U32 R54, R78, 0x80, RZ ;  /* 0x000000804e367824 */ /* 0x000fe200078e00ff */
[-C--:B------:R-:W-:Y:S01]  /*11a0*/  IADD3 R96, P0, PT, R85, R4.reuse, RZ ;  /* 0x0000000455607210 */ /* 0x080fe20007f1e0ff */
[----:B------:R-:W5:Y:S01]  /*11b0*/  LDG.E.U16 R219, desc[UR12][R88.64] ;  /* 0x0000000c58db7981 */ /* 0x000f62000c1e1500 */
[-C--:B------:R-:W-:Y:S02]  /*11c0*/  LEA.HI.X R57, R52, R5.reuse, RZ, 0x1, P2 ;  /* 0x0000000534397211 */ /* 0x080fe400010f0cff */
[----:B------:R-:W-:Y:S01]  /*11d0*/  IADD3 R52, P2, PT, R87, R4, RZ ;  /* 0x0000000457347210 */ /* 0x000fe20007f5e0ff */
[----:B------:R-:W5:Y:S01]  /*11e0*/  LDG.E.U16 R221, desc[UR12][R88.64+0x80] ;  /* 0x0000800c58dd7981 */ /* 0x000f62000c1e1500 */
[----:B------:R-:W-:Y:S01]  /*11f0*/  LOP3.LUT R84, R99, 0xd8, RZ, 0xfc, !PT ;  /* 0x000000d863547812 */ /* 0x000fe200078efcff */
[----:B------:R-:W-:Y:S01]  /*1200*/  IMAD.WIDE.U32 R56, R94, 0x2, R56 ;  /* 0x000000025e387825 */ /* 0x000fe200078e0038 */
[-C--:B------:R-:W-:Y:S01]  /*1210*/  LEA.HI.X R53, R58, R5.reuse, RZ, 0x1, P2 ;  /* 0x000000053a357211 */ /* 0x080fe200010f0cff */
[----:B------:R-:W5:Y:S04]  /*1220*/  LDG.E.U16 R50, desc[UR12][R88.64+0x40] ;  /* 0x0000400c58327981 */ /* 0x000f68000c1e1500 */
[----:B------:R2:W5:Y:S01]  /*1230*/  LDG.E.U16 R51, desc[UR12][R88.64+0xc0] ;  /* 0x0000c00c58337981 */ /* 0x000562000c1e1500 */
[----:B------:R-:W-:Y:S01]  /*1240*/  LEA.HI.X R97, R54, R5, RZ, 0x1, P0 ;  /* 0x0000000536617211 */ /* 0x000fe200000f0cff */
[----:B------:R-:W-:-:S02]  /*1250*/  IMAD.WIDE.U32 R66, R94, 0x2, R52 ;  /* 0x000000025e427825 */ /* 0x000fc400078e0034 */
[----:B------:R-:W5:Y:S02]  /*1260*/  LDG.E.U16 R223, desc[UR12][R56.64] ;  /* 0x0000000c38df7981 */ /* 0x000f64000c1e1500 */
[C---:B------:R-:W-:Y:S02]  /*1270*/  IMAD.SHL.U32 R52, R82.reuse, 0x80, RZ ;  /* 0x0000008052347824 */ /* 0x040fe400078e00ff */
[----:B------:R-:W5:Y:S01]  /*1280*/  LDG.E.U16 R225, desc[UR12][R56.64+0x80] ;  /* 0x0000800c38e17981 */ /* 0x000f62000c1e1500 */
[----:B--2---:R-:W-:-:S03]  /*1290*/  IMAD.SHL.U32 R89, R82, 0x100, RZ ;  /* 0x0000010052597824 */ /* 0x004fc600078e00ff */
[----:B------:R-:W5:Y:S01]  /*12a0*/  LDG.E.U16 R54, desc[UR12][R56.64+0x40] ;  /* 0x0000400c38367981 */ /* 0x000f62000c1e1500 */
[----:B------:R-:W-:-:S03]  /*12b0*/  IMAD.SHL.U32 R91, R84, 0x100, RZ ;  /* 0x00000100545b7824 */ /* 0x000fc600078e00ff */
[----:B------:R2:W5:Y:S01]  /*12c0*/  LDG.E.U16 R58, desc[UR12][R56.64+0xc0] ;  /* 0x0000c00c383a7981 */ /* 0x000562000c1e1500 */
[----:B------:R-:W-:Y:S02]  /*12d0*/  IMAD.SHL.U32 R88, R84, 0x80, RZ ;  /* 0x0000008054587824 */ /* 0x000fe400078e00ff */
[C---:B------:R-:W-:Y:S01]  /*12e0*/  IMAD.WIDE.U32 R96, R94.reuse, 0x2, R96 ;  /* 0x000000025e607825 */ /* 0x040fe200078e0060 */
[----:B------:R3:W5:Y:S01]  /*12f0*/  LDG.E.U16 R231, desc[UR12][R66.64] ;  /* 0x0000000c42e77981 */ /* 0x000762000c1e1500 */
[----:B------:R-:W-:Y:S02]  /*1300*/  SHF.R.U32.HI R103, RZ, 0x1, R101 ;  /* 0x00000001ff677819 */ /* 0x000fe40000011665 */
[----:B------:R-:W-:Y:S01]  /*1310*/  IMAD R120, R94, 0x2, R86 ;  /* 0x000000025e787824 */ /* 0x000fe200078e0256 */
[----:B------:R3:W5:Y:S01]  /*1320*/  LDG.E.U16 R233, desc[UR12][R66.64+0x80] ;  /* 0x0000800c42e97981 */ /* 0x000762000c1e1500 */
[----:B--2---:R-:W-:-:S03]  /*1330*/  IADD3 R56, P0, PT, R89, R4, RZ ;  /* 0x0000000459387210 */ /* 0x004fc60007f1e0ff */
[----:B------:R3:W5:Y:S01]  /*1340*/  LDG.E.U16 R61, desc[UR12][R66.64+0x40] ;  /* 0x0000400c423d7981 */ /* 0x000762000c1e1500 */
[-C--:B------:R-:W-:Y:S02]  /*1350*/  LEA.HI.X R57, R52, R5.reuse, RZ, 0x1, P0 ;  /* 0x0000000534397211 */ /* 0x080fe400000f0cff */
[----:B------:R-:W-:Y:S01]  /*1360*/  IADD3 R52, P0, PT, R91, R4, RZ ;  /* 0x000000045b347210 */ /* 0x000fe20007f1e0ff */
[----:B------:R3:W5:Y:S03]  /*1370*/  LDG.E.U16 R64, desc[UR12][R66.64+0xc0] ;  /* 0x0000c00c42407981 */ /* 0x000766000c1e1500 */
[----:B------:R-:W-:Y:S01]  /*1380*/  LEA.HI.X R53, R88, R5, RZ, 0x1, P0 ;  /* 0x0000000558357211 */ /* 0x000fe200000f0cff */
[C---:B------:R-:W-:Y:S01]  /*1390*/  IMAD.WIDE.U32 R56, R94.reuse, 0x2, R56 ;  /* 0x000000025e387825 */ /* 0x040fe200078e0038 */
[----:B------:R3:W5:Y:S03]  /*13a0*/  LDG.E.U16 R227, desc[UR12][R96.64] ;  /* 0x0000000c60e37981 */ /* 0x000766000c1e1500 */
[----:B------:R-:W-:Y:S01]  /*13b0*/  IMAD.WIDE.U32 R52, R94, 0x2, R52 ;  /* 0x000000025e347825 */ /* 0x000fe200078e0034 */
[----:B------:R3:W5:Y:S01]  /*13c0*/  LDG.E.U16 R229, desc[UR12][R96.64+0x80] ;  /* 0x0000800c60e57981 */ /* 0x000762000c1e1500 */
[----:B-1----:R-:W-:-:S03]  /*13d0*/  R2UR UR6, R90 ;  /* 0x000000005a0672ca */ /* 0x002fc600000e0000 */
[----:B------:R3:W5:Y:S01]  /*13e0*/  LDG.E.U16 R60, desc[UR12][R96.64+0x40] ;  /* 0x0000400c603c7981 */ /* 0x000762000c1e1500 */
[----:B------:R-:W-:-:S03]  /*13f0*/  LOP3.LUT R120, R120, R103, RZ, 0x3c, !PT ;  /* 0x0000006778787212 */ /* 0x000fc600078e3cff */
[----:B------:R3:W5:Y:S04]  /*1400*/  LDG.E.U16 R62, desc[UR12][R96.64+0xc0] ;  /* 0x0000c00c603e7981 */ /* 0x000768000c1e1500 */
[----:B------:R3:W5:Y:S04]  /*1410*/  LDG.E.U16 R235, desc[UR12][R56.64] ;  /* 0x0000000c38eb7981 */ /* 0x000768000c1e1500 */
[----:B------:R3:W5:Y:S04]  /*1420*/  LDG.E.U16 R66, desc[UR12][R56.64+0x80] ;  /* 0x0000800c38427981 */ /* 0x000768000c1e1500 */
[----:B------:R3:W5:Y:S04]  /*1430*/  LDG.E.U16 R67, desc[UR12][R56.64+0x40] ;  /* 0x0000400c38437981 */ /* 0x000768000c1e1500 */
[----:B------:R3:W5:Y:S04]  /*1440*/  LDG.E.U16 R111, desc[UR12][R56.64+0xc0] ;  /* 0x0000c00c386f7981 */ /* 0x000768000c1e1500 */
[----:B------:R3:W5:Y:S04]  /*1450*/  LDG.E.U16 R105, desc[UR12][R52.64] ;  /* 0x0000000c34697981 */ /* 0x000768000c1e1500 */
[----:B------:R3:W5:Y:S04]  /*1460*/  LDG.E.U16 R107, desc[UR12][R52.64+0x80] ;  /* 0x0000800c346b7981 */ /* 0x000768000c1e1500 */
[----:B------:R3:W5:Y:S04]  /*1470*/  LDG.E.U16 R109, desc[UR12][R52.64+0x40] ;  /* 0x0000400c346d7981 */ /* 0x000768000c1e1500 */
[----:B------:R3:W5:Y:S01]  /*1480*/  LDG.E.U16 R118, desc[UR12][R52.64+0xc0] ;  /* 0x0000c00c34767981 */ /* 0x000762000c1e1500 */
[----:B------:R-:W-:Y:S05]  /*1490*/  @P1 BRA `(.L_x_5) ;  /* 0x0000000000181947 */ /* 0x000fea0003800000 */
[----:B------:R-:W-:Y:S01]  /*14a0*/  ELECT P0, URZ, PT ;  /* 0x0000000000ff782f */ /* 0x000fe20003800000 */
[----:B---3--:R-:W-:Y:S01]  /*14b0*/  IMAD.MOV.U32 R52, RZ, RZ, 0x1 ;  /* 0x00000001ff347424 */ /* 0x008fe200078e00ff */
[----:B------:R-:W-:Y:S01]  /*14c0*/  UMOV UR7, 0x40 ;  /* 0x0000004000077882 */ /* 0x000fe20000000000 */
[----:B------:R-:W-:Y:S01]  /*14d0*/  UVIRTCOUNT.DEALLOC.SMPOOL 0x80 ;  /* 0x000000800000784c */ /* 0x000fe20000000000 */
[----:B------:R-:W-:-:S09]  /*14e0*/  ULEA UR7, UR4, UR7, 0x18 ;  /* 0x0000000704077291 */ /* 0x000fd2000f8ec0ff */
[----:B------:R1:W-:Y:S03]  /*14f0*/  @P0 STS.U8 [UR7], R52 ;  /* 0x00000034ff000988 */ /* 0x0003e60008000007 */
.L_x_5:
[C---:B------:R-:W-:Y:S01]  /*1500*/  LOP3.LUT R86, R99.reuse, 0xe0, RZ, 0xfc, !PT ;  /* 0x000000e063567812 */ /* 0x040fe200078efcff */
[----:B-----5:R2:W-:Y:S01]  /*1510*/  STS.U16 [R120+UR5], R93 ;  /* 0x0000005d78007988 */ /* 0x0205e20008000405 */
[----:B------:R-:W-:-:S03]  /*1520*/  LOP3.LUT R88, R99, 0xe8, RZ, 0xfc, !PT ;  /* 0x000000e863587812 */ /* 0x000fc600078efcff */
[----:B------:R4:W-:Y:S01]  /*1530*/  STS.U16 [R120+UR5+0x8000], R95 ;  /* 0x0080005f78007988 */ /* 0x0009e20008000405 */
[----:B---3--:R-:W-:Y:S02]  /*1540*/  IMAD.SHL.U32 R56, R86, 0x80, RZ ;  /* 0x0000008056387824 */ /* 0x008fe400078e00ff */
[----:B------:R-:W-:Y:S01]  /*1550*/  IMAD.SHL.U32 R90, R88, 0x80, RZ ;  /* 0x00000080585a7824 */ /* 0x000fe200078e00ff */
[----:B------:R3:W-:Y:S01]  /*1560*/  STS.U16 [R120+UR5+0x400], R137 ;  /* 0x0004008978007988 */ /* 0x0007e20008000405 */
[----:B--2---:R-:W-:-:S03]  /*1570*/  IMAD.SHL.U32 R93, R86, 0x100, RZ ;  /* 0x00000100565d7824 */ /* 0x004fc600078e00ff */
[----:B------:R2:W-:Y:S01]  /*1580*/  STS.U16 [R120+UR5+0x8400], R139 ;  /* 0x0084008b78007988 */ /* 0x0005e20008000405 */
[----:B----4-:R-:W-:Y:S01]  /*1590*/  IMAD.SHL.U32 R95, R88, 0x100, RZ ;  /* 0x00000100585f7824 */ /* 0x010fe200078e00ff */
[-C--:B-1----:R-:W-:Y:S02]  /*15a0*/  IADD3 R52, P0, PT, R93, R4.reuse, RZ ;  /* 0x000000045d347210 */ /* 0x082fe40007f1e0ff */
[----:B------:R1:W-:Y:S02]  /*15b0*/  STS.U16 [R120+UR5+0x800], R145 ;  /* 0x0008009178007988 */ /* 0x0003e40008000405 */
[----:B------:R-:W-:Y:S02]  /*15c0*/  LEA.HI.X R53, R56, R5, RZ, 0x1, P0 ;  /* 0x0000000538357211 */ /* 0x000fe400000f0cff */
[----:B------:R4:W-:Y:S01]  /*15d0*/  STS.U16 [R120+UR5+0x8800], R147 ;  /* 0x0088009378007988 */ /* 0x0009e20008000405 */
[----:B------:R-:W-:Y:S01]  /*15e0*/  IADD3 R56, P0, PT, R95, R4, RZ ;  /* 0x000000045f387210 */ /* 0x000fe20007f1e0ff */
[----:B------:R-:W-:-:S03]  /*15f0*/  IMAD.WIDE.U32 R52, R94, 0x2, R52 ;  /* 0x000000025e347825 */ /* 0x000fc600078e0034 */
[----:B------:R-:W-:Y:S01]  /*1600*/  LEA.HI.X R57, R90, R5, RZ, 0x1, P0 ;  /* 0x000000055a397211 */ /* 0x000fe200000f0cff */
[----:B------:R-:W-:Y:S01]  /*1610*/  STS.U16 [R120+UR5+0x8c00], R161 ;  /* 0x008c00a178007988 */ /* 0x000fe20008000405 */
[----:B------:R-:W-:-:S03]  /*1620*/  LOP3.LUT R90, R99, 0xf0, RZ, 0xfc, !PT ;  /* 0x000000f0635a7812 */ /* 0x000fc600078efcff */
[----:B---3--:R-:W3:Y:S02]  /*1630*/  LDG.E.U16 R137, desc[UR12][R52.64] ;  /* 0x0000000c34897981 */ /* 0x008ee4000c1e1500 */
[----:B------:R-:W-:Y:S01]  /*1640*/  IMAD.SHL.U32 R97, R90, 0x100, RZ ;  /* 0x000001005a617824 */ /* 0x000fe200078e00ff */
[----:B------:R-:W-:Y:S01]  /*1650*/  LOP3.LUT R99, R99, 0xf8, RZ, 0xfc, !PT ;  /* 0x000000f863637812 */ /* 0x000fe200078efcff */
[----:B------:R-:W-:Y:S01]  /*1660*/  IMAD.WIDE.U32 R56, R94, 0x2, R56 ;  /* 0x000000025e387825 */ /* 0x000fe200078e0038 */
[----:B--2---:R-:W2:Y:S03]  /*1670*/  LDG.E.U16 R139, desc[UR12][R52.64+0x80] ;  /* 0x0000800c348b7981 */ /* 0x004ea6000c1e1500 */
[----:B------:R-:W-:Y:S01]  /*1680*/  IMAD.SHL.U32 R96, R90, 0x80, RZ ;  /* 0x000000805a607824 */ /* 0x000fe200078e00ff */
[----:B------:R-:W2:Y:S04]  /*1690*/  LDG.E.U16 R134, desc[UR12][R52.64+0x40] ;  /* 0x0000400c34867981 */ /* 0x000ea8000c1e1500 */
[----:B------:R0:W2:Y:S04]  /*16a0*/  LDG.E.U16 R136, desc[UR12][R52.64+0xc0] ;  /* 0x0000c00c34887981 */ /* 0x0000a8000c1e1500 */
[----:B-1----:R-:W2:Y:S04]  /*16b0*/  LDG.E.U16 R145, desc[UR12][R56.64] ;  /* 0x0000000c38917981 */ /* 0x002ea8000c1e1500 */
[----:B----4-:R-:W4:Y:S01]  /*16c0*/  LDG.E.U16 R147, desc[UR12][R56.64+0x80] ;  /* 0x0000800c38937981 */ /* 0x010f22000c1e1500 */
[----:B0-----:R-:W-:-:S03]  /*16d0*/  IADD3 R52, P0, PT, R97, R4, RZ ;  /* 0x0000000461347210 */ /* 0x001fc60007f1e0ff */
[----:B------:R-:W2:Y:S01]  /*16e0*/  LDG.E.U16 R138, desc[UR12][R56.64+0x40] ;  /* 0x0000400c388a7981 */ /* 0x000ea2000c1e1500 */
[----:B------:R-:W-:-:S03]  /*16f0*/  LEA.HI.X R53, R96, R5, RZ, 0x1, P0 ;  /* 0x0000000560357211 */ /* 0x000fc600000f0cff */
[----:B------:R0:W2:Y:S01]  /*1700*/  LDG.E.U16 R140, desc[UR12][R56.64+0xc0] ;  /* 0x0000c00c388c7981 */ /* 0x0000a2000c1e1500 */
[----:B------:R-:W-:-:S03]  /*1710*/  LEA R4, P0, R99, R4, 0x8 ;  /* 0x0000000463047211 */ /* 0x000fc600078040ff */
[----:B------:R-:W-:Y:S04]  /*1720*/  STS.U16 [R120+UR5+0xc00], R159 ;  /* 0x000c009f78007988 */ /* 0x000fe80008000405 */
[----:B------:R-:W-:Y:S01]  /*1730*/  STS.U16 [R120+UR5+0x1000], R173 ;  /* 0x001000ad78007988 */ /* 0x000fe20008000405 */
[----:B0-----:R-:W-:-:S03]  /*1740*/  IMAD.SHL.U32 R56, R99, 0x80, RZ ;  /* 0x0000008063387824 */ /* 0x001fc600078e00ff */
[----:B------:R-:W-:Y:S02]  /*1750*/  STS.U16 [R120+UR5+0x9000], R175 ;  /* 0x009000af78007988 */ /* 0x000fe40008000405 */
[----:B------:R-:W-:-:S03]  /*1760*/  LEA.HI.X R5, R56, R5, RZ, 0x1, P0 ;  /* 0x0000000538057211 */ /* 0x000fc600000f0cff */
[----:B------:R-:W-:-:S03]  /*1770*/  IMAD.WIDE.U32 R56, R94, 0x2, R4 ;  /* 0x000000025e387825 */ /* 0x000fc600078e0004 */
[----:B------:R-:W0:Y:S01]  /*1780*/  LDC.64 R4, c[0x0][0x388] ;  /* 0x0000e200ff047b82 */ /* 0x000e220000000a00 */
[----:B------:R-:W-:Y:S01]  /*1790*/  IMAD.WIDE.U32 R52, R94, 0x2, R52 ;  /* 0x000000025e347825 */ /* 0x000fe200078e0034 */
[----:B------:R1:W-:Y:S03]  /*17a0*/  STS.U16 [R120+UR5+0x1400], R141 ;  /* 0x0014008d78007988 */ /* 0x0003e60008000405 */
[----:B------:R-:W-:Y:S01]  /*17b0*/  IMAD.SHL.U32 R96, R101, 0x2, RZ ;  /* 0x0000000265607824 */ /* 0x000fe200078e00ff */
[----:B------:R1:W-:Y:S04]  /*17c0*/  STS.U16 [R120+UR5+0x9400], R143 ;  /* 0x0094008f78007988 */ /* 0x0003e80008000405 */
[----:B------:R-:W2:Y:S04]  /*17d0*/  LDG.E.U16 R142, desc[UR12][R52.64+0x40] ;  /* 0x0000400c348e7981 */ /* 0x000ea8000c1e1500 */
[----:B-1----:R-:W2:Y:S04]  /*17e0*/  LDG.E.U16 R141, desc[UR12][R52.64] ;  /* 0x0000000c348d7981 */ /* 0x002ea8000c1e1500 */
[----:B------:R-:W2:Y:S04]  /*17f0*/  LDG.E.U16 R143, desc[UR12][R52.64+0x80] ;  /* 0x0000800c348f7981 */ /* 0x000ea8000c1e1500 */
[----:B------:R0:W2:Y:S01]  /*1800*/  LDG.E.U16 R144, desc[UR12][R52.64+0xc0] ;  /* 0x0000c00c34907981 */ /* 0x0000a2000c1e1500 */
[----:B------:R-:W-:-:S02]  /*1810*/  IMAD.SHL.U32 R98, R171, 0x40, RZ ;  /* 0x00000040ab627824 */ /* 0x000fc400078e00ff */
[----:B------:R-:W-:Y:S01]  /*1820*/  IMAD.SHL.U32 R100, R127, 0x40, RZ ;  /* 0x000000407f647824 */ /* 0x000fe200078e00ff */
[----:B------:R-:W-:Y:S04]  /*1830*/  STS.U16 [R120+UR5+0x2400], R117 ;  /* 0x0024007578007988 */ /* 0x000fe80008000405 */
[----:B------:R1:W-:Y:S01]  /*1840*/  STS.U16 [R120+UR5+0xa400], R113 ;  /* 0x00a4007178007988 */ /* 0x0003e20008000405 */
[----:B0-----:R-:W-:Y:S01]  /*1850*/  LEA R52, P0, R101, R4, 0x2 ;  /* 0x0000000465347211 */ /* 0x001fe200078010ff */
[----:B------:R-:W-:Y:S02]  /*1860*/  IMAD.SHL.U32 R102, R135, 0x40, RZ ;  /* 0x0000004087667824 */ /* 0x000fe400078e00ff */
[----:B------:R0:W-:Y:S01]  /*1870*/  STS.U16 [R120+UR5+0x1800], R149 ;  /* 0x0018009578007988 */ /* 0x0001e20008000405 */
[----:B------:R-:W-:-:S02]  /*1880*/  LEA.HI.X R53, R96, R5, RZ, 0x1, P0 ;  /* 0x0000000560357211 */ /* 0x000fc400000f0cff */
[-C--:B------:R-:W-:Y:S01]  /*1890*/  LEA R116, P0, R171, R4.reuse, 0x7 ;  /* 0x00000004ab747211 */ /* 0x080fe200078038ff */
[----:B------:R0:W-:Y:S01]  /*18a0*/  STS.U16 [R120+UR5+0x9800], R151 ;  /* 0x0098009778007988 */ /* 0x0001e20008000405 */
[----:B-1----:R-:W-:Y:S02]  /*18b0*/  IMAD.WIDE.U32 R112, R94, 0x2, R52 ;  /* 0x000000025e707825 */ /* 0x002fe400078e0034 */
[----:B------:R-:W-:Y:S01]  /*18c0*/  LEA.HI.X R117, R98, R5, RZ, 0x1, P0 ;  /* 0x0000000562757211 */ /* 0x000fe200000f0cff */
[----:B------:R-:W2:Y:S01]  /*18d0*/  LDG.E.U16 R146, desc[UR12][R56.64+0x40] ;  /* 0x0000400c38927981 */ /* 0x000ea2000c1e1500 */
[----:B------:R-:W-:-:S03]  /*18e0*/  LEA R52, P0, R127, R4, 0x7 ;  /* 0x000000047f347211 */ /* 0x000fc600078038ff */
[----:B0-----:R-:W2:Y:S01]  /*18f0*/  LDG.E.U16 R149, desc[UR12][R56.64+0x80] ;  /* 0x0000800c38957981 */ /* 0x001ea2000c1e1500 */
[----:B------:R-:W-:-:S03]  /*1900*/  LEA.HI.X R53, R100, R5, RZ, 0x1, P0 ;  /* 0x0000000564357211 */ /* 0x000fc600000f0cff */
[----:B------:R-:W2:Y:S04]  /*1910*/  LDG.E.U16 R151, desc[UR12][R56.64] ;  /* 0x0000000c38977981 */ /* 0x000ea8000c1e1500 */
[----:B------:R0:W2:Y:S01]  /*1920*/  LDG.E.U16 R148, desc[UR12][R56.64+0xc0] ;  /* 0x0000c00c38947981 */ /* 0x0000a2000c1e1500 */
[----:B------:R-:W-:-:S03]  /*1930*/  IMAD.SHL.U32 R104, R115, 0x40, RZ ;  /* 0x0000004073687824 */ /* 0x000fc600078e00ff */
[----:B------:R1:W-:Y:S01]  /*1940*/  STS.U16 [R120+UR5+0x2800], R153 ;  /* 0x0028009978007988 */ /* 0x0003e20008000405 */
[----:B------:R-:W-:-:S03]  /*1950*/  IMAD.SHL.U32 R106, R123, 0x40, RZ ;  /* 0x000000407b6a7824 */ /* 0x000fc600078e00ff */
[----:B------:R-:W2:Y:S01]  /*1960*/  LDG.E.U16 R150, desc[UR12][R112.64+0x40] ;  /* 0x0000400c70967981 */ /* 0x000ea2000c1e1500 */
[----:B0-----:R-:W-:-:S03]  /*1970*/  LEA R56, P2, R135, R4, 0x7 ;  /* 0x0000000487387211 */ /* 0x001fc600078438ff */
[----:B-1----:R0:W2:Y:S01]  /*1980*/  LDG.E.U16 R153, desc[UR12][R112.64] ;  /* 0x0000000c70997981 */ /* 0x0020a2000c1e1500 */
[----:B------:R-:W-:Y:S02]  /*1990*/  LEA.HI.X R57, R102, R5, RZ, 0x1, P2 ;  /* 0x0000000566397211 */ /* 0x000fe400010f0cff */
[-C--:B0-----:R-:W-:Y:S01]  /*19a0*/  LEA R112, P0, R115, R4.reuse, 0x7 ;  /* 0x0000000473707211 */ /* 0x081fe200078038ff */
[----:B------:R-:W-:Y:S01]  /*19b0*/  IMAD.WIDE.U32 R114, R94, 0x2, R52 ;  /* 0x000000025e727825 */ /* 0x000fe200078e0034 */
[----:B------:R-:W-:-:S04]  /*19c0*/  LEA R52, P2, R123, R4, 0x7 ;  /* 0x000000047b347211 */ /* 0x000fc800078438ff */
[-C--:B------:R-:W-:Y:S01]  /*19d0*/  LEA.HI.X R53, R106, R5.reuse, RZ, 0x1, P2 ;  /* 0x000000056a357211 */ /* 0x080fe200010f0cff */
[C---:B------:R-:W-:Y:S01]  /*19e0*/  IMAD.SHL.U32 R108, R125.reuse, 0x40, RZ ;  /* 0x000000407d6c7824 */ /* 0x040fe200078e00ff */
[-C--:B------:R-:W-:Y:S01]  /*19f0*/  LEA.HI.X R113, R104, R5.reuse, RZ, 0x1, P0 ;  /* 0x0000000568717211 */ /* 0x080fe200000f0cff */
[C---:B------:R-:W-:Y:S01]  /*1a00*/  IMAD.WIDE.U32 R56, R94.reuse, 0x2, R56 ;  /* 0x000000025e387825 */ /* 0x040fe200078e0038 */
[----:B------:R0:W-:Y:S03]  /*1a10*/  STS.U16 [R120+UR5+0xa800], R155 ;  /* 0x00a8009b78007988 */ /* 0x0001e60008000405 */
[C---:B------:R-:W-:Y:S01]  /*1a20*/  IMAD.WIDE.U32 R126, R94.reuse, 0x2, R52 ;  /* 0x000000025e7e7825 */ /* 0x040fe200078e0034 */
[----:B------:R-:W-:Y:S01]  /*1a30*/  LEA R52, P0, R125, R4, 0x7 ;  /* 0x000000047d347211 */ /* 0x000fe200078038ff */
[----:B------:R-:W2:Y:S02]  /*1a40*/  LDG.E.U16 R154, desc[UR12][R56.64+0x40] ;  /* 0x0000400c389a7981 */ /* 0x000ea4000c1e1500 */
[----:B------:R-:W-:Y:S01]  /*1a50*/  IMAD.WIDE.U32 R116, R94, 0x2, R116 ;  /* 0x000000025e747825 */ /* 0x000fe200078e0074 */
[----:B------:R-:W-:Y:S01]  /*1a60*/  LEA.HI.X R53, R108, R5, RZ, 0x1, P0 ;  /* 0x000000056c357211 */ /* 0x000fe200000f0cff */
[----:B------:R1:W-:Y:S02]  /*1a70*/  STS.U16 [R120+UR5+0x9c00], R165 ;  /* 0x009c00a578007988 */ /* 0x0003e40008000405 */
[----:B------:R-:W-:-:S02]  /*1a80*/  IMAD.WIDE.U32 R122, R94, 0x2, R112 ;  /* 0x000000025e7a7825 */ /* 0x000fc400078e0070 */
[----:B0-----:R0:W2:Y:S02]  /*1a90*/  LDG.E.U16 R155, desc[UR12][R56.64] ;  /* 0x0000000c389b7981 */ /* 0x0010a4000c1e1500 */
[----:B------:R-:W-:Y:S02]  /*1aa0*/  IMAD.SHL.U32 R112, R131, 0x40, RZ ;  /* 0x0000004083707824 */ /* 0x000fe400078e00ff */
[----:B------:R-:W2:Y:S01]  /*1ab0*/  LDG.E.U16 R164, desc[UR12][R116.64+0x40] ;  /* 0x0000400c74a47981 */ /* 0x000ea2000c1e1500 */
[----:B------:R-:W-:Y:S02]  /*1ac0*/  IMAD.SHL.U32 R110, R133, 0x40, RZ ;  /* 0x00000040856e7824 */ /* 0x000fe400078e00ff */
[----:B------:R-:W-:Y:S01]  /*1ad0*/  IMAD.WIDE.U32 R124, R94, 0x2, R52 ;  /* 0x000000025e7c7825 */ /* 0x000fe200078e0034 */
[----:B-1----:R1:W4:Y:S01]  /*1ae0*/  LDG.E.U16 R165, desc[UR12][R116.64] ;  /* 0x0000000c74a57981 */ /* 0x002322000c1e1500 */
[----:B0-----:R-:W-:-:S03]  /*1af0*/  LEA R56, P0, R131, R4, 0x7 ;  /* 0x0000000483387211 */ /* 0x001fc600078038ff */
[----:B------:R-:W4:Y:S01]  /*1b00*/  LDG.E.U16 R135, desc[UR12][R114.64] ;  /* 0x0000000c72877981 */ /* 0x000f22000c1e1500 */
[-C--:B------:R-:W-:Y:S02]  /*1b10*/  LEA R52, P3, R129, R4.reuse, 0x7 ;  /* 0x0000000481347211 */ /* 0x080fe400078638ff */
[----:B------:R-:W-:Y:S01]  /*1b20*/  LEA.HI.X R57, R112, R5, RZ, 0x1, P0 ;  /* 0x0000000570397211 */ /* 0x000fe200000f0cff */
[----:B------:R0:W4:Y:S01]  /*1b30*/  LDG.E.U16 R152, desc[UR12][R114.64+0x40] ;  /* 0x0000400c72987981 */ /* 0x000122000c1e1500 */
[----:B-1----:R-:W-:-:S03]  /*1b40*/  LEA R116, P2, R133, R4, 0x7 ;  /* 0x0000000485747211 */ /* 0x002fc600078438ff */
[----:B------:R1:W-:Y:S01]  /*1b50*/  STS.U16 [R120+UR5+0xa000], R157 ;  /* 0x00a0009d78007988 */ /* 0x0003e20008000405 */
[----:B------:R-:W-:Y:S01]  /*1b60*/  IMAD.SHL.U32 R128, R119, 0x40, RZ ;  /* 0x0000004077807824 */ /* 0x000fe200078e00ff */
[----:B------:R-:W-:Y:S02]  /*1b70*/  LEA.HI.X R117, R110, R5, RZ, 0x1, P2 ;  /* 0x000000056e757211 */ /* 0x000fe400010f0cff */
[----:B------:R-:W4:Y:S01]  /*1b80*/  LDG.E.U16 R113, desc[UR12][R122.64] ;  /* 0x0000000c7a717981 */ /* 0x000f22000c1e1500 */
[----:B0-----:R-:W-:-:S03]  /*1b90*/  IMAD.SHL.U32 R114, R129, 0x40, RZ ;  /* 0x0000004081727824 */ /* 0x001fc600078e00ff */
[----:B------:R-:W4:Y:S01]  /*1ba0*/  LDG.E.U16 R115, desc[UR12][R126.64+0x40] ;  /* 0x0000400c7e737981 */ /* 0x000f22000c1e1500 */
[----:B------:R-:W-:-:S03]  /*1bb0*/  IMAD.WIDE.U32 R56, R94, 0x2, R56 ;  /* 0x000000025e387825 */ /* 0x000fc600078e0038 */
[----:B-1----:R0:W4:Y:S01]  /*1bc0*/  LDG.E.U16 R157, desc[UR12][R126.64] ;  /* 0x0000000c7e9d7981 */ /* 0x002122000c1e1500 */
[----:B------:R-:W-:-:S03]  /*1bd0*/  LEA.HI.X R53, R114, R5, RZ, 0x1, P3 ;  /* 0x0000000572357211 */ /* 0x000fc600018f0cff */
[----:B------:R-:W4:Y:S04]  /*1be0*/  LDG.E.U16 R129, desc[UR12][R124.64+0x40] ;  /* 0x0000400c7c817981 */ /* 0x000f28000c1e1500 */
[----:B------:R1:W4:Y:S01]  /*1bf0*/  LDG.E.U16 R156, desc[UR12][R122.64+0x40] ;  /* 0x0000400c7a9c7981 */ /* 0x000322000c1e1500 */
[----:B0-----:R-:W-:-:S03]  /*1c00*/  IMAD.SHL.U32 R126, R121, 0x40, RZ ;  /* 0x00000040797e7824 */ /* 0x001fc600078e00ff */
[----:B------:R0:W4:Y:S01]  /*1c10*/  LDG.E.U16 R127, desc[UR12][R124.64] ;  /* 0x0000000c7c7f7981 */ /* 0x000122000c1e1500 */
[----:B------:R-:W-:-:S03]  /*1c20*/  IMAD.WIDE.U32 R52, R94, 0x2, R52 ;  /* 0x000000025e347825 */ /* 0x000fc600078e0034 */
[----:B------:R-:W4:Y:S01]  /*1c30*/  LDG.E.U16 R131, desc[UR12][R56.64] ;  /* 0x0000000c38837981 */ /* 0x000f22000c1e1500 */
[-C--:B-1----:R-:W-:Y:S01]  /*1c40*/  LEA R122, P0, R121, R4.reuse, 0x7 ;  /* 0x00000004797a7211 */ /* 0x082fe200078038ff */
[----:B------:R-:W-:Y:S02]  /*1c50*/  IMAD.SHL.U32 R132, R63, 0x40, RZ ;  /* 0x000000403f847824 */ /* 0x000fe400078e00ff */
[----:B------:R1:W4:Y:S01]  /*1c60*/  LDG.E.U16 R133, desc[UR12][R56.64+0x40] ;  /* 0x0000400c38857981 */ /* 0x000322000c1e1500 */
[-C--:B0-----:R-:W-:Y:S02]  /*1c70*/  LEA R124, P2, R119, R4.reuse, 0x7 ;  /* 0x00000004777c7211 */ /* 0x081fe400078438ff */
[-C--:B------:R-:W-:Y:S01]  /*1c80*/  LEA.HI.X R123, R126, R5.reuse, RZ, 0x1, P0 ;  /* 0x000000057e7b7211 */ /* 0x080fe200000f0cff */
[----:B------:R-:W-:Y:S01]  /*1c90*/  IMAD.WIDE.U32 R116, R94, 0x2, R116 ;  /* 0x000000025e747825 */ /* 0x000fe200078e0074 */
[----:B------:R-:W-:Y:S01]  /*1ca0*/  LEA.HI.X R125, R128, R5, RZ, 0x1, P2 ;  /* 0x00000005807d7211 */ /* 0x000fe200010f0cff */
[----:B------:R-:W4:Y:S01]  /*1cb0*/  LDG.E.U16 R161, desc[UR12][R52.64] ;  /* 0x0000000c34a17981 */ /* 0x000f22000c1e1500 */
[----:B-1----:R-:W-:Y:S01]  /*1cc0*/  LEA R56, P2, R63, R4, 0x7 ;  /* 0x000000043f387211 */ /* 0x002fe200078438ff */
[----:B------:R-:W-:-:S02]  /*1cd0*/  IMAD.WIDE.U32 R124, R94, 0x2, R124 ;  /* 0x000000025e7c7825 */ /* 0x000fc400078e007c */
[----:B------:R0:W4:Y:S01]  /*1ce0*/  LDG.E.U16 R160, desc[UR12][R52.64+0x40] ;  /* 0x0000400c34a07981 */ /* 0x000122000c1e1500 */
[----:B------:R-:W-:Y:S01]  /*1cf0*/  LEA.HI.X R57, R132, R5, RZ, 0x1, P2 ;  /* 0x0000000584397211 */ /* 0x000fe200010f0cff */
[----:B------:R-:W-:Y:S02]  /*1d00*/  IMAD.WIDE.U32 R122, R94, 0x2, R122 ;  /* 0x000000025e7a7825 */ /* 0x000fe400078e007a */
[----:B------:R1:W-:Y:S02]  /*1d10*/  STS.U16 [R120+UR5+0x1c00], R163 ;  /* 0x001c00a378007988 */ /* 0x0003e40008000405 */
[C---:B------:R-:W-:Y:S02]  /*1d20*/  IMAD.SHL.U32 R130, R65.reuse, 0x40, RZ ;  /* 0x0000004041827824 */ /* 0x040fe400078e00ff */
[----:B------:R-:W4:Y:S01]  /*1d30*/  LDG.E.U16 R159, desc[UR12][R116.64] ;  /* 0x0000000c749f7981 */ /* 0x000f22000c1e1500 */
[----:B0-----:R-:W-:-:S03]  /*1d40*/  LEA R52, P0, R65, R4, 0x7 ;  /* 0x0000000441347211 */ /* 0x001fc600078038ff */
[----:B------:R0:W4:Y:S01]  /*1d50*/  LDG.E.U16 R158, desc[UR12][R116.64+0x40] ;  /* 0x0000400c749e7981 */ /* 0x000122000c1e1500 */
[----:B------:R-:W-:-:S03]  /*1d60*/  LEA.HI.X R53, R130, R5, RZ, 0x1, P0 ;  /* 0x0000000582357211 */ /* 0x000fc600000f0cff */
[----:B-1----:R-:W4:Y:S04]  /*1d70*/  LDG.E.U16 R163, desc[UR12][R124.64] ;  /* 0x0000000c7ca37981 */ /* 0x002f28000c1e1500 */
[----:B------:R1:W4:Y:S01]  /*1d80*/  LDG.E.U16 R162, desc[UR12][R124.64+0x40] ;  /* 0x0000400c7ca27981 */ /* 0x000322000c1e1500 */
[----:B0-----:R-:W-:Y:S01]  /*1d90*/  IMAD.WIDE.U32 R116, R94, 0x2, R56 ;  /* 0x000000025e747825 */ /* 0x001fe200078e0038 */
[-C--:B------:R-:W-:Y:S02]  /*1da0*/  LEA R56, P0, R59, R4.reuse, 0x7 ;  /* 0x000000043b387211 */ /* 0x080fe400078038ff */
[----:B------:R-:W4:Y:S01]  /*1db0*/  LDG.E.U16 R119, desc[UR12][R122.64] ;  /* 0x0000000c7a777981 */ /* 0x000f22000c1e1500 */
[----:B------:R-:W-:-:S03]  /*1dc0*/  LEA R4, P2, R55, R4, 0x7 ;  /* 0x0000000437047211 */ /* 0x000fc600078438ff */
[----:B------:R0:W4:Y:S01]  /*1dd0*/  LDG.E.U16 R121, desc[UR12][R122.64+0x40] ;  /* 0x0000400c7a797981 */ /* 0x000122000c1e1500 */
[----:B-1----:R-:W-:Y:S02]  /*1de0*/  IMAD.SHL.U32 R124, R59, 0x40, RZ ;  /* 0x000000403b7c7824 */ /* 0x002fe400078e00ff */
[----:B------:R-:W-:Y:S01]  /*1df0*/  IMAD.WIDE.U32 R52, R94, 0x2, R52 ;  /* 0x000000025e347825 */ /* 0x000fe200078e0034 */
[----:B------:R-:W4:Y:S03]  /*1e00*/  LDG.E.U16 R125, desc[UR12][R116.64+0x40] ;  /* 0x0000400c747d7981 */ /* 0x000f26000c1e1500 */
[----:B0-----:R-:W-:Y:S01]  /*1e10*/  IMAD.SHL.U32 R122, R55, 0x40, RZ ;  /* 0x00000040377a7824 */ /* 0x001fe200078e00ff */
[-C--:B------:R-:W-:Y:S01]  /*1e20*/  LEA.HI.X R57, R124, R5.reuse, RZ, 0x1, P0 ;  /* 0x000000057c397211 */ /* 0x080fe200000f0cff */
[----:B------:R-:W4:Y:S03]  /*1e30*/  LDG.E.U16 R63, desc[UR12][R52.64] ;  /* 0x0000000c343f7981 */ /* 0x000f26000c1e1500 */
[----:B------:R-:W-:Y:S01]  /*1e40*/  LEA.HI.X R5, R122, R5, RZ, 0x1, P2 ;  /* 0x000000057a057211 */ /* 0x000fe200010f0cff */
[C---:B------:R-:W-:Y:S01]  /*1e50*/  IMAD.WIDE.U32 R56, R94.reuse, 0x2, R56 ;  /* 0x000000025e387825 */ /* 0x040fe200078e0038 */
[----:B------:R-:W4:Y:S03]  /*1e60*/  LDG.E.U16 R65, desc[UR12][R52.64+0x40] ;  /* 0x0000400c34417981 */ /* 0x000f26000c1e1500 */
[----:B------:R-:W-:Y:S01]  /*1e70*/  IMAD.WIDE.U32 R4, R94, 0x2, R4 ;  /* 0x000000025e047825 */ /* 0x000fe200078e0004 */
[----:B------:R-:W4:Y:S04]  /*1e80*/  LDG.E.U16 R123, desc[UR12][R116.64] ;  /* 0x0000000c747b7981 */ /* 0x000f28000c1e1500 */
[----:B------:R-:W4:Y:S04]  /*1e90*/  LDG.E.U16 R55, desc[UR12][R4.64] ;  /* 0x0000000c04377981 */ /* 0x000f28000c1e1500 */
[----:B------:R-:W4:Y:S04]  /*1ea0*/  LDG.E.U16 R53, desc[UR12][R56.64] ;  /* 0x0000000c38357981 */ /* 0x000f28000c1e1500 */
[----:B------:R-:W4:Y:S04]  /*1eb0*/  LDG.E.U16 R52, desc[UR12][R56.64+0x40] ;  /* 0x0000400c38347981 */ /* 0x000f28000c1e1500 */
[----:B------:R0:W4:Y:S01]  /*1ec0*/  LDG.E.U16 R59, desc[UR12][R4.64+0x40] ;  /* 0x0000400c043b7981 */ /* 0x000122000c1e1500 */
[----:B------:R-:W-:Y:S01]  /*1ed0*/  LOP3.LUT P2, RZ, R92, 0xff, RZ, 0xc0, !PT ;  /* 0x000000ff5cff7812 */ /* 0x000fe2000784c0ff */
[----:B------:R-:W-:-:S12]  /*1ee0*/  UMOV UR8, 0x1 ;  /* 0x0000000100087882 */ /* 0x000fd80000000000 */
[----:B------:R-:W-:Y:S01]  /*1ef0*/  VOTEU.ALL UP0, P2 ;  /* 0x0000000000ff7886 */ /* 0x000fe20001000000 */
[----:B0-----:R-:W-:-:S04]  /*1f00*/  LOP3.LUT R5, R120, 0x40, RZ, 0x3c, !PT ;  /* 0x0000004078057812 */ /* 0x001fc800078e3cff */
[----:B------:R-:W-:-:S04]  /*1f10*/  @!UP0 UIADD3 UR8, UPT, UPT, -UR8, 0x100000, URZ ;  /* 0x0010000008088890 */ /* 0x000fc8000fffe1ff */
[----:B------:R-:W-:Y:S02]  /*1f20*/  @!UP0 USHF.L.U32 UR9, UR8, 0xb, URZ ;  /* 0x0000000b08098899 */ /* 0x000fe400080006ff */
[----:B------:R-:W-:Y:S01]  /*1f30*/  @!UP0 USHF.L.U32 UR8, UR8, 0x1, URZ ;  /* 0x0000000108088899 */ /* 0x000fe200080006ff */
[----:B------:R-:W-:Y:S01]  /*1f40*/  SHF.R.U32.HI R4, RZ, 0x5, R92 ;  /* 0x00000005ff047819 */ /* 0x000fe2000001165c */
[----:B------:R0:W-:Y:S01]  /*1f50*/  STS.U16 [R120+UR5+0x2000], R177 ;  /* 0x002000b178007988 */ /* 0x0001e20008000405 */
[----:B------:R-:W-:-:S03]  /*1f60*/  VOTEU.ALL UP1, P2 ;  /* 0x0000000000ff7886 */ /* 0x000fc60001020000 */
[----:B------:R0:W-:Y:S01]  /*1f70*/  STS.U16 [R120+UR5+0x2c00], R167 ;  /* 0x002c00a778007988 */ /* 0x0001e20008000405 */
[----:B------:R-:W-:-:S03]  /*1f80*/  R2UR UR7, R4 ;  /* 0x00000000040772ca */ /* 0x000fc600000e0000 */
[----:B------:R0:W-:Y:S04]  /*1f90*/  STS.U16 [R120+UR5+0xac00], R169 ;  /* 0x00ac00a978007988 */ /* 0x0001e80008000405 */
        /* <DEDUP_REMOVED lines=32> */
[----:B---3--:R0:W-:Y:S04]  /*21a0*/  STS.U16 [R120+UR5+0x7000], R137 ;  /* 0x0070008978007988 */ /* 0x0081e80008000405 */
[----:B--2---:R0:W-:Y:S04]  /*21b0*/  STS.U16 [R120+UR5+0xf000], R139 ;  /* 0x00f0008b78007988 */ /* 0x0041e80008000405 */
[----:B------:R0:W-:Y:S04]  /*21c0*/  STS.U16 [R120+UR5+0x7400], R145 ;  /* 0x0074009178007988 */ /* 0x0001e80008000405 */
[----:B----4-:R0:W-:Y:S04]  /*21d0*/  STS.U16 [R120+UR5+0xf400], R147 ;  /* 0x00f4009378007988 */ /* 0x0101e80008000405 */
[----:B------:R0:W-:Y:S04]  /*21e0*/  STS.U16 [R120+UR5+0x7800], R141 ;  /* 0x0078008d78007988 */ /* 0x0001e80008000405 */
[----:B------:R0:W-:Y:S04]  /*21f0*/  STS.U16 [R120+UR5+0xf800], R143 ;  /* 0x00f8008f78007988 */ /* 0x0001e80008000405 */
[----:B------:R0:W-:Y:S04]  /*2200*/  STS.U16 [R120+UR5+0x7c00], R151 ;  /* 0x007c009778007988 */ /* 0x0001e80008000405 */
[----:B------:R0:W-:Y:S04]  /*2210*/  STS.U16 [R120+UR5+0xfc00], R149 ;  /* 0x00fc009578007988 */ /* 0x0001e80008000405 */
[----:B------:R0:W-:Y:S04]  /*2220*/  STS.U16 [R5+UR5], R27 ;  /* 0x0000001b05007988 */ /* 0x0001e80008000405 */
        /* <DEDUP_REMOVED lines=94> */
[----:B------:R0:W-:Y:S01]  /*2810*/  STS.U16 [R5+UR5+0x13800], R59 ;  /* 0x0138003b05007988 */ /* 0x0001e20008000405 */
[----:B------:R1:W-:Y:S06]  /*2820*/  MEMBAR.ALL.CTA ;  /* 0x0000000000007992 */ /* 0x0003ec0000008000 */
[----:B-1----:R-:W-:Y:S04]  /*2830*/  FENCE.VIEW.ASYNC.S ;  /* 0x00000000000073c6 */ /* 0x002fe80000000000 */
[----:B------:R-:W1:Y:S02]  /*2840*/  FENCE.VIEW.ASYNC.S ;  /* 0x00000000000073c6 */ /* 0x000e640000000000 */
[----:B-1----:R0:W1:Y:S01]  /*2850*/  @!UP1 SYNCS.EXCH.64 URZ, [UR5+0x14000], UR8 ;  /* 0x0140000805ff95b2 */ /* 0x0020620008000100 */
[----:B------:R-:W-:Y:S01]  /*2860*/  UISETP.NE.U32.AND UP0, UPT, UR7, URZ, UPT ;  /* 0x000000ff0700728c */ /* 0x000fe2000bf05070 */
[----:B------:R-:W-:Y:S01]  /*2870*/  LOP3.LUT R4, R92, 0xff, RZ, 0xc0, !PT ;  /* 0x000000ff5c047812 */ /* 0x000fe200078ec0ff */
[----:B-1----:R-:W-:Y:S07]  /*2880*/  BAR.SYNC.DEFER_BLOCKING 0x0 ;  /* 0x0000000000007b1d */ /* 0x002fee0000010000 */
[----:B0-----:R-:W-:Y:S05]  /*2890*/  BRA.U UP0, `(.L_x_6) ;  /* 0x0000000500687547 */ /* 0x001fea000b800000 */
[----:B------:R-:W-:Y:S02]  /*28a0*/  USHF.R.U32.HI UR10, URZ, 0x4, UR5 ;  /* 0x00000004ff0a7899 */ /* 0x000fe40008011605 */
[----:B------:R-:W-:Y:S02]  /*28b0*/  UIADD3 UR9, UPT, UPT, UR5, 0x10000, URZ ;  /* 0x0001000005097890 */ /* 0x000fe4000fffe0ff */
[----:B------:R-:W-:Y:S02]  /*28c0*/  USGXT.U32 UR10, UR10, 0xe ;  /* 0x0000000e0a0a789a */ /* 0x000fe40008000000 */
[----:B------:R-:W-:Y:S02]  /*28d0*/  USHF.R.U32.HI UR9, URZ, 0x4, UR9 ;  /* 0x00000004ff097899 */ /* 0x000fe40008011609 */
[----:B------:R-:W-:Y:S02]  /*28e0*/  UIADD3 UR44, UP0, UPT, UR10, 0x2, URZ ;  /* 0x000000020a2c7890 */ /* 0x000fe4000ff1e0ff */
[----:B------:R-:W-:Y:S01]  /*28f0*/  USGXT.U32 UR42, UR9, 0xe ;  /* 0x0000000e092a789a */ /* 0x000fe20008000000 */
[----:B------:R-:W-:Y:S01]  /*2900*/  UMOV UR8, URZ ;  /* 0x000000ff00087c82 */ /* 0x000fe20008000000 */
[----:B------:R-:W-:Y:S01]  /*2910*/  UMOV UR11, URZ ;  /* 0x000000ff000b7c82 */ /* 0x000fe20008000000 */
[----:B------:R-:W-:-:S02]  /*2920*/  UIADD3.X UR45, UPT, UPT, UR8, 0x40004040, URZ, UP0, !UPT ;  /* 0x40004040082d7890 */ /* 0x000fc400087fe4ff */
[----:B------:R-:W-:Y:S02]  /*2930*/  UIADD3 UR48, UP0, UPT, UR42, 0x80, URZ ;  /* 0x000000802a307890 */ /* 0x000fe4000ff1e0ff */
[----:B------:R-:W-:Y:S02]  /*2940*/  UIADD3.64 UR52, UPT, UPT, UR44, 0x2, URZ ;  /* 0x000000022c347897 */ /* 0x000fe4000fffe0ff */
[----:B------:R-:W-:Y:S02]  /*2950*/  UIADD3.X UR49, UPT, UPT, UR11, 0x40004040, URZ, UP0, !UPT ;  /* 0x400040400b317890 */ /* 0x000fe400087fe4ff */
[----:B------:R-:W-:Y:S02]  /*2960*/  UIADD3.64 UR54, UPT, UPT, UR44, 0x4, URZ ;  /* 0x000000042c367897 */ /* 0x000fe4000fffe0ff */
[----:B------:R-:W-:Y:S02]  /*2970*/  UIADD3.64 UR66, UPT, UPT, UR48, 0x80, URZ ;  /* 0x0000008030427897 */ /* 0x000fe4000fffe0ff */
[----:B------:R-:W-:Y:S01]  /*2980*/  UIADD3.64 UR70, UPT, UPT, UR48, 0x100, URZ ;  /* 0x0000010030467897 */ /* 0x000fe2000fffe0ff */
[----:B------:R-:W-:Y:S01]  /*2990*/  UMOV UR34, 0x0 ;  /* 0x0000000000227882 */ /* 0x000fe20000000000 */
[----:B------:R-:W-:Y:S01]  /*29a0*/  UMOV UR35, 0x8110010 ;  /* 0x0811001000237882 */ /* 0x000fe20000000000 */
[----:B------:R-:W-:Y:S01]  /*29b0*/  UMOV UR11, 0x40004040 ;  /* 0x40004040000b7882 */ /* 0x000fe20000000000 */
[----:B------:R-:W-:Y:S01]  /*29c0*/  UMOV UR43, 0x40004040 ;  /* 0x40004040002b7882 */ /* 0x000fe20000000000 */
[----:B------:R-:W-:Y:S01]  /*29d0*/  UMOV UR28, 0x0 ;  /* 0x00000000001c7882 */ /* 0x000fe20000000000 */
[----:B------:R-:W-:Y:S01]  /*29e0*/  UMOV UR29, 0x8110010 ;  /* 0x08110010001d7882 */ /* 0x000fe20000000000 */
[----:B------:R-:W-:Y:S01]  /*29f0*/  UMOV UR32, 0x0 ;  /* 0x0000000000207882 */ /* 0x000fe20000000000 */
[----:B------:R-:W-:Y:S01]  /*2a00*/  UMOV UR33, 0x8110010 ;  /* 0x0811001000217882 */ /* 0x000fe20000000000 */
[----:B------:R0:W-:Y:S01]  /*2a10*/  UTCHMMA gdesc[UR10], gdesc[UR42], tmem[UR6], tmem[UR34], idesc[UR35], !UPT ;  /* 0x00ff222a0a0075ea */ /* 0x0001e2000f800006 */
[----:B------:R-:W-:-:S02]  /*2a20*/  UIADD3.64 UR56, UPT, UPT, UR44, 0x7fe, URZ ;  /* 0x000007fe2c387897 */ /* 0x000fc4000fffe0ff */
[----:B------:R-:W-:Y:S01]  /*2a30*/  UTCHMMA gdesc[UR44], gdesc[UR48], tmem[UR6], tmem[UR28], idesc[UR29], UPT ;  /* 0x00ff1c302c0075ea */ /* 0x000fe2000b800006 */
[----:B------:R-:W-:Y:S01]  /*2a40*/  UMOV UR20, 0x0 ;  /* 0x0000000000147882 */ /* 0x000fe20000000000 */
[----:B------:R-:W-:Y:S01]  /*2a50*/  UMOV UR21, 0x8110010 ;  /* 0x0811001000157882 */ /* 0x000fe20000000000 */
[----:B------:R1:W-:Y:S01]  /*2a60*/  UTCHMMA gdesc[UR52], gdesc[UR66], tmem[UR6], tmem[UR32], idesc[UR33], UPT ;  /* 0x00ff2042340075ea */ /* 0x0003e2000b800006 */
[----:B------:R-:W-:Y:S01]  /*2a70*/  UIADD3.64 UR58, UPT, UPT, UR44, 0x800, URZ ;  /* 0x000008002c3a7897 */ /* 0x000fe2000fffe0ff */
[----:B------:R2:W-:Y:S01]  /*2a80*/  UTCHMMA gdesc[UR54], gdesc[UR70], tmem[UR6], tmem[UR20], idesc[UR21], UPT ;  /* 0x00ff1446360075ea */ /* 0x0005e2000b800006 */
[----:B------:R-:W-:Y:S02]  /*2a90*/  UIADD3.64 UR60, UPT, UPT, UR44, 0x802, URZ ;  /* 0x000008022c3c7897 */ /* 0x000fe4000fffe0ff */
[----:B0-----:R-:W-:Y:S02]  /*2aa0*/  UIADD3.64 UR34, UPT, UPT, UR48, 0x180, URZ ;  /* 0x0000018030227897 */ /* 0x001fe4000fffe0ff */
[----:B------:R-:W-:-:S02]  /*2ab0*/  UIADD3.64 UR62, UPT, UPT, UR44, 0x804, URZ ;  /* 0x000008042c3e7897 */ /* 0x000fc4000fffe0ff */
[----:B------:R-:W-:Y:S02]  /*2ac0*/  UIADD3 UR77, UPT, UPT, UR6, 0x40, URZ ;  /* 0x00000040064d7890 */ /* 0x000fe4000fffe0ff */
[----:B-1----:R-:W-:Y:S02]  /*2ad0*/  UIADD3.64 UR52, UPT, UPT, UR48, 0x200, URZ ;  /* 0x0000020030347897 */ /* 0x002fe4000fffe0ff */
[----:B------:R-:W-:Y:S02]  /*2ae0*/  UIADD3.64 UR32, UPT, UPT, UR48, 0x280, URZ ;  /* 0x0000028030207897 */ /* 0x000fe4000fffe0ff */
[----:B--2---:R-:W-:Y:S02]  /*2af0*/  UIADD3.64 UR54, UPT, UPT, UR48, 0x300, URZ ;  /* 0x0000030030367897 */ /* 0x004fe4000fffe0ff */
[----:B------:R-:W-:Y:S02]  /*2b00*/  UIADD3.64 UR64, UPT, UPT, UR44, 0x3fe, URZ ;  /* 0x000003fe2c407897 */ /* 0x000fe4000fffe0ff */
[----:B------:R-:W-:-:S02]  /*2b10*/  UIADD3 UR76, UPT, UPT, UR6, 0x40, URZ ;  /* 0x00000040064c7890 */ /* 0x000fc4000fffe0ff */
[----:B------:R-:W-:Y:S01]  /*2b20*/  UIADD3.64 UR68, UPT, UPT, UR44, 0x400, URZ ;  /* 0x000004002c447897 */ /* 0x000fe2000fffe0ff */
[----:B------:R-:W-:Y:S01]  /*2b30*/  UMOV UR26, 0x0 ;  /* 0x00000000001a7882 */ /* 0x000fe20000000000 */
[----:B------:R-:W-:Y:S01]  /*2b40*/  UMOV UR27, 0x8110010 ;  /* 0x08110010001b7882 */ /* 0x000fe20000000000 */
[----:B------:R-:W-:Y:S02]  /*2b50*/  UIADD3 UR75, UPT, UPT, UR6, 0x40, URZ ;  /* 0x00000040064b7890 */ /* 0x000fe4000fffe0ff */
[----:B------:R0:W-:Y:S01]  /*2b60*/  UTCHMMA gdesc[UR56], gdesc[UR34], tmem[UR6], tmem[UR26], idesc[UR27], UPT ;  /* 0x00ff1a22380075ea */ /* 0x0001e2000b800006 */
[----:B------:R-:W-:Y:S02]  /*2b70*/  UIADD3.64 UR10, UPT, UPT, UR44, 0x402, URZ ;  /* 0x000004022c0a7897 */ /* 0x000fe4000fffe0ff */
[----:B------:R-:W-:Y:S02]  /*2b80*/  UIADD3 UR74, UPT, UPT, UR6, 0x40, URZ ;  /* 0x00000040064a7890 */ /* 0x000fe4000fffe0ff */
[----:B------:R-:W-:Y:S01]  /*2b90*/  UIADD3.64 UR28, UPT, UPT, UR44, 0x404, URZ ;  /* 0x000004042c1c7897 */ /* 0x000fe2000fffe0ff */
[----:B------:R-:W-:Y:S01]  /*2ba0*/  UMOV UR14, 0x0 ;  /* 0x00000000000e7882 */ /* 0x000fe20000000000 */
[----:B------:R-:W-:Y:S01]  /*2bb0*/  UMOV UR15, 0x8110010 ;  /* 0x08110010000f7882 */ /* 0x000fe20000000000 */
[----:B------:R-:W-:-:S02]  /*2bc0*/  UIADD3 UR73, UPT, UPT, UR6, 0x40, URZ ;  /* 0x0000004006497890 */ /* 0x000fc4000fffe0ff */
[----:B------:R1:W-:Y:S01]  /*2bd0*/  UTCHMMA gdesc[UR58], gdesc[UR52], tmem[UR6], tmem[UR14], idesc[UR15], UPT ;  /* 0x00ff0e343a0075ea */ /* 0x0003e2000b800006 */
[----:B------:R-:W-:Y:S01]  /*2be0*/  UIADD3.64 UR20, UPT, UPT, UR44, 0xbfe, URZ ;  /* 0x00000bfe2c147897 */ /* 0x000fe2000fffe0ff */
[----:B------:R-:W-:Y:S01]  /*2bf0*/  UMOV UR24, 0x0 ;  /* 0x0000000000187882 */ /* 0x000fe20000000000 */
[----:B------:R-:W-:Y:S01]  /*2c00*/  UMOV UR25, 0x8110010 ;  /* 0x0811001000197882 */ /* 0x000fe20000000000 */
[----:B------:R-:W-:Y:S02]  /*2c10*/  UIADD3 UR72, UPT, UPT, UR6, 0x40, URZ ;  /* 0x0000004006487890 */ /* 0x000fe4000fffe0ff */
[----:B------:R1:W-:Y:S01]  /*2c20*/  UTCHMMA gdesc[UR60], gdesc[UR32], tmem[UR6], tmem[UR24], idesc[UR25], UPT ;  /* 0x00ff18203c0075ea */ /* 0x0003e2000b800006 */
[----:B0-----:R-:W-:Y:S01]  /*2c30*/  UIADD3.64 UR56, UPT, UPT, UR44, 0xc00, URZ ;  /* 0x00000c002c387897 */ /* 0x001fe2000fffe0ff */
[----:B------:R-:W-:Y:S01]  /*2c40*/  UMOV UR38, 0x0 ;  /* 0x0000000000267882 */ /* 0x000fe20000000000 */
[----:B------:R-:W-:Y:S01]  /*2c50*/  UMOV UR39, 0x8110010 ;  /* 0x0811001000277882 */ /* 0x000fe20000000000 */
[----:B------:R-:W-:-:S02]  /*2c60*/  UIADD3 UR9, UPT, UPT, UR6, 0x40, URZ ;  /* 0x0000004006097890 */ /* 0x000fc4000fffe0ff */
[----:B------:R1:W-:Y:S01]  /*2c70*/  UTCHMMA gdesc[UR62], gdesc[UR54], tmem[UR6], tmem[UR38], idesc[UR39], UPT ;  /* 0x00ff26363e0075ea */ /* 0x0003e2000b800006 */
[----:B------:R-:W-:Y:S01]  /*2c80*/  UIADD3.64 UR26, UPT, UPT, UR44, 0xc02, URZ ;  /* 0x00000c022c1a7897 */ /* 0x000fe2000fffe0ff */
[----:B------:R-:W-:Y:S01]  /*2c90*/  UMOV UR22, 0x0 ;  /* 0x0000000000167882 */ /* 0x000fe20000000000 */
[----:B------:R-:W-:Y:S01]  /*2ca0*/  UMOV UR23, 0x8110010 ;  /* 0x0811001000177882 */ /* 0x000fe20000000000 */
[----:B------:R-:W-:Y:S01]  /*2cb0*/  UIADD3 UR8, UPT, UPT, UR6, 0x40, URZ ;  /* 0x0000004006087890 */ /* 0x000fe2000fffe0ff */
[----:B------:R1:W-:Y:S01]  /*2cc0*/  UTCHMMA gdesc[UR64], gdesc[UR42], tmem[UR77], tmem[UR22], idesc[UR23], !UPT ;  /* 0x00ff162a400075ea */ /* 0x0003e2000f80004d */
[----:B------:R-:W-:Y:S01]  /*2cd0*/  UIADD3.64 UR44, UPT, UPT, UR44, 0xc04, URZ ;  /* 0x00000c042c2c7897 */ /* 0x000fe2000fffe0ff */
[----:B------:R-:W-:Y:S01]  /*2ce0*/  UMOV UR16, 0x0 ;  /* 0x0000000000107882 */ /* 0x000fe20000000000 */
[----:B------:R-:W-:Y:S01]  /*2cf0*/  UMOV UR17, 0x8110010 ;  /* 0x0811001000117882 */ /* 0x000fe20000000000 */
[----:B------:R-:W-:Y:S01]  /*2d00*/  UMOV UR18, 0x0 ;  /* 0x0000000000127882 */ /* 0x000fe20000000000 */
[----:B------:R-:W-:Y:S01]  /*2d10*/  UMOV UR19, 0x8110010 ;  /* 0x0811001000137882 */ /* 0x000fe20000000000 */
[----:B------:R-:W-:Y:S01]  /*2d20*/  UMOV UR36, 0x0 ;  /* 0x0000000000247882 */ /* 0x000fe20000000000 */
[----:B------:R-:W-:Y:S01]  /*2d30*/  UMOV UR37, 0x8110010 ;  /* 0x0811001000257882 */ /* 0x000fe20000000000 */
[----:B------:R1:W-:Y:S01]  /*2d40*/  UTCHMMA gdesc[UR68], gdesc[UR48], tmem[UR76], tmem[UR16], idesc[UR17], UPT ;  /* 0x00ff1030440075ea */ /* 0x0003e2000b80004c */
        /* <DEDUP_REMOVED lines=12> */
[----:B------:R1:W-:Y:S01]  /*2e10*/  UTCHMMA gdesc[UR26], gdesc[UR32], tmem[UR9], tmem[UR46], idesc[UR47], UPT ;  /* 0x00ff2e201a0075ea */ /* 0x0003e2000b800009 */
[----:B------:R1:W-:Y:S01]  /*2e20*/  UTCHMMA gdesc[UR44], gdesc[UR54], tmem[UR8], tmem[UR50], idesc[UR51], UPT ;  /* 0x00ff32362c0075ea */ /* 0x0003e2000b800008 */
[----:B------:R-:W-:Y:S01]  /*2e30*/  NOP ;  /* 0x0000000000007918 */ /* 0x000fe20000000000 */
.L_x_6:
[----:B------:R-:W-:Y:S01]  /*2e40*/  ELECT P0, URZ, PT ;  /* 0x0000000000ff782f */ /* 0x000fe20003800000 */
[----:B-1----:R-:W-:-:S03]  /*2e50*/  UIADD3 UR8, UPT, UPT, UR5, 0x14000, URZ ;  /* 0x0001400005087890 */ /* 0x002fc6000fffe0ff */
[----:B------:R-:W-:Y:S01]  /*2e60*/  ISETP.LT.U32.AND P0, PT, R4, 0x20, P0 ;  /* 0x000000200400780c */ /* 0x000fe20000701070 */
[----:B------:R-:W-:-:S12]  /*2e70*/  UMOV UR9, URZ ;  /* 0x000000ff00097c82 */ /* 0x000fd80008000000 */
[----:B------:R-:W-:Y:S01]  /*2e80*/  VOTEU.ANY UP0, P0 ;  /* 0x0000000000ff7886 */ /* 0x000fe20000000100 */
[----:B------:R-:W-:-:S04]  /*2e90*/  VOTEU.ANY UP1, P0 ;  /* 0x0000000000ff7886 */ /* 0x000fc80000020100 */
[----:B------:R-:W-:Y:S01]  /*2ea0*/  @UP0 UMOV UR9, UR8 ;  /* 0x0000000800090c82 */ /* 0x000fe20008000000 */
[----:B------:R-:W-:Y:S01]  /*2eb0*/  USHF.L.U32 UR8, UR7, 0x15, URZ ;  /* 0x0000001507087899 */ /* 0x000fe200080006ff */
[----:B------:R0:W-:Y:S01]  /*2ec0*/  @UP1 UTCBAR [UR9], URZ ;  /* 0x000000ff090013e9 */ /* 0x0001e200080000ff */
[----:B------:R-:W-:Y:S01]  /*2ed0*/  BAR.SYNC.DEFER_BLOCKING 0x0 ;  /* 0x0000000000007b1d */ /* 0x000fe20000010000 */
[----:B------:R-:W-:Y:S02]  /*2ee0*/  USHF.L.U32 UR7, UR7, 0x4, URZ ;  /* 0x0000000407077899 */ /* 0x000fe400080006ff */
[----:B------:R-:W-:Y:S02]  /*2ef0*/  ULOP3.LUT UR8, UR8, 0x600000, URZ, 0xc0, !UPT ;  /* 0x0060000008087892 */ /* 0x000fe4000f8ec0ff */
[----:B------:R-:W-:-:S04]  /*2f00*/  ULOP3.LUT UR7, UR7, 0x40, URZ, 0xc0, !UPT ;  /* 0x0000004007077892 */ /* 0x000fc8000f8ec0ff */
[----:B------:R-:W-:Y:S01]  /*2f10*/  UIADD3 UR7, UPT, UPT, UR7, UR8, UR6 ;  /* 0x0000000807077290 */ /* 0x000fe2000fffe006 */
[----:B------:R-:W1:Y:S02]  /*2f20*/  SYNCS.PHASECHK.TRANS64.TRYWAIT P0, [UR5+0x14000], RZ ;  /* 0x014000ffff0075a7 */ /* 0x000e640008001105 */
[----:B01----:R-:W-:Y:S09]  /*2f30*/  @!P0 BRA `(.L_x_7) ;  /* 0x0000001000c48947 */ /* 0x003ff20003800000 */
.L_x_11:
[----:B------:R-:W-:Y:S01]  /*2f40*/  BAR.SYNC.DEFER_BLOCKING 0x0 ;  /* 0x0000000000007b1d */ /* 0x000fe20000010000 */
[C---:B------:R-:W-:Y:S02]  /*2f50*/  IMAD.SHL.U32 R105, R92.reuse, 0x1000, RZ ;  /* 0x000010005c697824 */ /* 0x040fe400078e00ff */
[----:B------:R-:W-:Y:S02]  /*2f60*/  IMAD.SHL.U32 R92, R92, 0x10, RZ ;  /* 0x000000105c5c7824 */ /* 0x000fe400078e00ff */
[----:B------:R-:W-:Y:S01]  /*2f70*/  IMAD.SHL.U32 R116, R101, 0x80, RZ ;  /* 0x0000008065747824 */ /* 0x000fe200078e00ff */
[----:B------:R-:W-:Y:S01]  /*2f80*/  LOP3.LUT R105, R105, 0x7000, RZ, 0xc0, !PT ;  /* 0x0000700069697812 */ /* 0x000fe200078ec0ff */
[C---:B------:R-:W-:Y:S01]  /*2f90*/  IMAD.SHL.U32 R101, R94.reuse, 0x10, RZ ;  /* 0x000000105e657824 */ /* 0x040fe200078e00ff */
[----:B------:R-:W0:Y:S01]  /*2fa0*/  LDTM.x64 R4, tmem[UR7] ;  /* 0x00000007000479ee */ /* 0x000e220008340000 */
[----:B------:R-:W1:Y:S01]  /*2fb0*/  LDCU.64 UR8, c[0x0][0x390] ;  /* 0x00007200ff0877ac */ /* 0x000e620008000a00 */
[----:B------:R-:W-:Y:S01]  /*2fc0*/  LOP3.LUT R92, R105, 0xff0, R92, 0xf8, !PT ;  /* 0x00000ff0695c7812 */ /* 0x000fe200078ef85c */
[----:B------:R-:W-:Y:S01]  /*2fd0*/  IMAD.SHL.U32 R94, R94, 0x4, RZ ;  /* 0x000000045e5e7824 */ /* 0x000fe200078e00ff */
[----:B------:R-:W-:Y:S01]  /*2fe0*/  LOP3.LUT R103, R103, R116, R101, 0x1e, !PT ;  /* 0x0000007467677212 */ /* 0x000fe200078e1e65 */
[----:B------:R-:W-:Y:S01]  /*2ff0*/  IMAD.SHL.U32 R0, R0, 0x40, RZ ;  /* 0x0000004000007824 */ /* 0x000fe200078e00ff */
[----:B------:R-:W-:Y:S01]  /*3000*/  LOP3.LUT R101, R92, 0x10, RZ, 0x3c, !PT ;  /* 0x000000105c657812 */ /* 0x000fe200078e3cff */
[----:B------:R-:W-:Y:S01]  /*3010*/  IMAD.SHL.U32 R68, R68, 0x40, RZ ;  /* 0x0000004044447824 */ /* 0x000fe200078e00ff */
[----:B------:R-:W-:Y:S01]  /*3020*/  LOP3.LUT R105, R92, 0x20, RZ, 0x3c, !PT ;  /* 0x000000205c697812 */ /* 0x000fe200078e3cff */
[----:B------:R-:W-:Y:S01]  /*3030*/  IMAD.SHL.U32 R70, R70, 0x40, RZ ;  /* 0x0000004046467824 */ /* 0x000fe200078e00ff */
[C---:B------:R-:W-:Y:S01]  /*3040*/  LOP3.LUT R107, R92.reuse, 0x30, RZ, 0x3c, !PT ;  /* 0x000000305c6b7812 */ /* 0x040fe200078e3cff */
[----:B------:R-:W-:Y:S01]  /*3050*/  IMAD.SHL.U32 R71, R71, 0x40, RZ ;  /* 0x0000004047477824 */ /* 0x000fe200078e00ff */
[----:B------:R-:W-:Y:S01]  /*3060*/  LOP3.LUT R109, R92, 0x40, RZ, 0x3c, !PT ;  /* 0x000000405c6d7812 */ /* 0x000fe200078e3cff */
[----:B------:R-:W-:Y:S01]  /*3070*/  IMAD.SHL.U32 R74, R74, 0x40, RZ ;  /* 0x000000404a4a7824 */ /* 0x000fe200078e00ff */
[----:B------:R-:W-:Y:S01]  /*3080*/  LOP3.LUT R111, R92, 0x50, RZ, 0x3c, !PT ;  /* 0x000000505c6f7812 */ /* 0x000fe200078e3cff */
[----:B------:R-:W-:Y:S01]  /*3090*/  IMAD.SHL.U32 R72, R72, 0x40, RZ ;  /* 0x0000004048487824 */ /* 0x000fe200078e00ff */
[----:B------:R-:W0:Y:S01]  /*30a0*/  @!P2 SYNCS.CCTL.IV [UR5+0x14000] ;  /* 0x01400000ff00a9b1 */ /* 0x000e220008000005 */
[----:B------:R-:W-:Y:S01]  /*30b0*/  NOP ;  /* 0x0000000000007918 */ /* 0x000fe20000000000 */
[----:B------:R-:W-:Y:S01]  /*30c0*/  LOP3.LUT R113, R92, 0x60, RZ, 0x3c, !PT ;  /* 0x000000605c717812 */ /* 0x000fe200078e3cff */
[----:B------:R-:W-:Y:S01]  /*30d0*/  IMAD.SHL.U32 R76, R76, 0x40, RZ ;  /* 0x000000404c4c7824 */ /* 0x000fe200078e00ff */
[----:B------:R-:W-:Y:S01]  /*30e0*/  LOP3.LUT R115, R92, 0x70, RZ, 0x3c, !PT ;  /* 0x000000705c737812 */ /* 0x000fe200078e3cff */
[----:B------:R-:W-:Y:S01]  /*30f0*/  IMAD.SHL.U32 R78, R78, 0x40, RZ ;  /* 0x000000404e4e7824 */ /* 0x000fe200078e00ff */
[----:B-1----:R-:W-:Y:S01]  /*3100*/  IADD3 R73, P4, PT, R73, UR8, RZ ;  /* 0x0000000849497c10 */ /* 0x002fe2000ff9e0ff */
[----:B------:R-:W-:Y:S01]  /*3110*/  IMAD.SHL.U32 R80, R80, 0x40, RZ ;  /* 0x0000004050507824 */ /* 0x000fe200078e00ff */
[----:B0-----:R-:W-:Y:S01]  /*3120*/  STS.128 [R92+UR5], R4 ;  /* 0x000000045c007988 */ /* 0x001fe20008000c05 */
[----:B------:R-:W-:Y:S01]  /*3130*/  IMAD.SHL.U32 R84, R84, 0x40, RZ ;  /* 0x0000004054547824 */ /* 0x000fe200078e00ff */
[----:B------:R-:W-:Y:S01]  /*3140*/  LEA.HI.X R120, R68, UR9, RZ, 0x2, P4 ;  /* 0x0000000944787c11 */ /* 0x000fe2000a0f14ff */
[----:B------:R-:W-:Y:S01]  /*3150*/  IMAD.SHL.U32 R82, R82, 0x40, RZ ;  /* 0x0000004052527824 */ /* 0x000fe200078e00ff */
[----:B------:R-:W-:Y:S01]  /*3160*/  STS.128 [R101+UR5], R8 ;  /* 0x0000000865007988 */ /* 0x000fe20008000c05 */
[----:B------:R-:W-:Y:S01]  /*3170*/  IADD3 R83, P4, PT, R83, UR8, RZ ;  /* 0x0000000853537c10 */ /* 0x000fe2000ff9e0ff */
[----:B------:R-:W-:-:S02]  /*3180*/  IMAD.SHL.U32 R86, R86, 0x40, RZ ;  /* 0x0000004056567824 */ /* 0x000fc400078e00ff */
[----:B------:R-:W-:Y:S01]  /*3190*/  STS.128 [R105+UR5], R12 ;  /* 0x0000000c69007988 */ /* 0x000fe20008000c05 */
[----:B------:R-:W-:Y:S02]  /*31a0*/  IMAD.SHL.U32 R88, R88, 0x40, RZ ;  /* 0x0000004058587824 */ /* 0x000fe400078e00ff */
[----:B------:R-:W-:Y:S01]  /*31b0*/  IMAD.SHL.U32 R90, R90, 0x40, RZ ;  /* 0x000000405a5a7824 */ /* 0x000fe200078e00ff */
[----:B------:R-:W-:Y:S04]  /*31c0*/  STS.128 [R107+UR5], R16 ;  /* 0x000000106b007988 */ /* 0x000fe80008000c05 */
[----:B------:R-:W-:Y:S04]  /*31d0*/  STS.128 [R109+UR5], R20 ;  /* 0x000000146d007988 */ /* 0x000fe80008000c05 */
[----:B------:R-:W-:Y:S04]  /*31e0*/  STS.128 [R111+UR5], R24 ;  /* 0x000000186f007988 */ /* 0x000fe80008000c05 */
[----:B------:R-:W-:Y:S04]  /*31f0*/  STS.128 [R113+UR5], R28 ;  /* 0x0000001c71007988 */ /* 0x000fe80008000c05 */
[----:B------:R0:W-:Y:S01]  /*3200*/  STS.128 [R115+UR5], R32 ;  /* 0x0000002073007988 */ /* 0x0001e20008000c05 */
[----:B------:R-:W-:Y:S01]  /*3210*/  BAR.SYNC.DEFER_BLOCKING 0x0 ;  /* 0x0000000000007b1d */ /* 0x000fe20000010000 */
[----:B0-----:R-:W-:Y:S01]  /*3220*/  IMAD.SHL.U32 R33, R96, 0x4, RZ ;  /* 0x0000000460217824 */ /* 0x001fe200078e00ff */
[----:B------:R-:W-:Y:S01]  /*3230*/  LEA.HI.X R96, R76, UR9, RZ, 0x2, P4 ;  /* 0x000000094c607c11 */ /* 0x000fe2000a0f14ff */
[----:B------:R-:W-:-:S03]  /*3240*/  IMAD.SHL.U32 R32, R2, 0x40, RZ ;  /* 0x0000004002207824 */ /* 0x000fc600078e00ff */
[----:B------:R-:W-:Y:S01]  /*3250*/  IADD3 R2, P3, P5, R94, UR8, R33 ;  /* 0x000000085e027c10 */ /* 0x000fe2000fd7e021 */
[----:B------:R-:W0:Y:S04]  /*3260*/  LDSM.16.M88.4 R4, [R103+UR5] ;  /* 0x000000056704783b */ /* 0x000e280008000200 */
[----:B------:R-:W-:Y:S04]  /*3270*/  LDSM.16.M88.4 R8, [R103+UR5+0x200] ;  /* 0x000200056708783b */ /* 0x000fe80008000200 */
[----:B------:R-:W-:Y:S04]  /*3280*/  LDSM.16.M88.4 R12, [R103+UR5+0x400] ;  /* 0x00040005670c783b */ /* 0x000fe80008000200 */
[----:B------:R-:W-:Y:S04]  /*3290*/  LDSM.16.M88.4 R16, [R103+UR5+0x600] ;  /* 0x000600056710783b */ /* 0x000fe80008000200 */
[----:B------:R-:W-:Y:S04]  /*32a0*/  LDSM.16.M88.4 R20, [R103+UR5+0x800] ;  /* 0x000800056714783b */ /* 0x000fe80008000200 */
[----:B------:R-:W-:Y:S04]  /*32b0*/  LDSM.16.M88.4 R24, [R103+UR5+0xa00] ;  /* 0x000a00056718783b */ /* 0x000fe80008000200 */
[----:B------:R-:W-:Y:S04]  /*32c0*/  LDSM.16.M88.4 R28, [R103+UR5+0xc00] ;  /* 0x000c0005671c783b */ /* 0x000fe80008000200 */
[----:B------:R-:W-:Y:S01]  /*32d0*/  LDSM.16.M88.4 R116, [R103+UR5+0xe00] ;  /* 0x000e00056774783b */ /* 0x000fe20008000200 */
[----:B------:R-:W-:Y:S06]  /*32e0*/  BAR.SYNC.DEFER_BLOCKING 0x0 ;  /* 0x0000000000007b1d */ /* 0x000fec0000010000 */
[----:B------:R1:W-:Y:S04]  /*32f0*/  STS.128 [R92+UR5], R36 ;  /* 0x000000245c007988 */ /* 0x0003e80008000c05 */
[----:B------:R-:W-:Y:S04]  /*3300*/  STS.128 [R101+UR5], R40 ;  /* 0x0000002865007988 */ /* 0x000fe80008000c05 */
[----:B------:R-:W-:Y:S04]  /*3310*/  STS.128 [R105+UR5], R44 ;  /* 0x0000002c69007988 */ /* 0x000fe80008000c05 */
[----:B------:R-:W-:Y:S01]  /*3320*/  STS.128 [R107+UR5], R48 ;  /* 0x000000306b007988 */ /* 0x000fe20008000c05 */
[----:B-1----:R-:W-:-:S03]  /*3330*/  IADD3 R37, P6, PT, R69, UR8, RZ ;  /* 0x0000000845257c10 */ /* 0x002fc6000ffde0ff */
[----:B------:R-:W-:Y:S01]  /*3340*/  STS.128 [R109+UR5], R52 ;  /* 0x000000346d007988 */ /* 0x000fe20008000c05 */
[----:B------:R-:W-:Y:S02]  /*3350*/  IADD3 R39, P2, PT, R3, UR8, RZ ;  /* 0x0000000803277c10 */ /* 0x000fe4000ff5e0ff */
[----:B------:R-:W-:Y:S01]  /*3360*/  IADD3.X R3, PT, PT, RZ, UR9, RZ, P3, P5 ;  /* 0x00000009ff037c10 */ /* 0x000fe20009fea4ff */
[----:B------:R1:W-:Y:S01]  /*3370*/  STS.128 [R111+UR5], R56 ;  /* 0x000000386f007988 */ /* 0x0003e20008000c05 */
[----:B------:R-:W-:Y:S02]  /*3380*/  IADD3 R75, P5, PT, R75, UR8, RZ ;  /* 0x000000084b4b7c10 */ /* 0x000fe4000ffbe0ff */
[----:B------:R-:W-:Y:S01]  /*3390*/  LEA.HI.X R121, R32, UR9, RZ, 0x2, P6 ;  /* 0x0000000920797c11 */ /* 0x000fe2000b0f14ff */
[----:B------:R-:W-:Y:S01]  /*33a0*/  STS.128 [R113+UR5], R60 ;  /* 0x0000003c71007988 */ /* 0x000fe20008000c05 */
[----:B------:R-:W-:Y:S02]  /*33b0*/  IADD3 R77, P3, PT, R77, UR8, RZ ;  /* 0x000000084d4d7c10 */ /* 0x000fe4000ff7e0ff */
[----:B------:R-:W-:Y:S01]  /*33c0*/  IADD3 R81, P6, PT, R81, UR8, RZ ;  /* 0x0000000851517c10 */ /* 0x000fe2000ffde0ff */
[----:B------:R2:W-:Y:S01]  /*33d0*/  STS.128 [R115+UR5], R64 ;  /* 0x0000004073007988 */ /* 0x0005e20008000c05 */
[----:B------:R-:W-:Y:S01]  /*33e0*/  LEA.HI.X R36, R0, UR9, RZ, 0x2, P2 ;  /* 0x0000000900247c11 */ /* 0x000fe200090f14ff */
[----:B------:R-:W-:Y:S01]  /*33f0*/  BAR.SYNC.DEFER_BLOCKING 0x0 ;  /* 0x0000000000007b1d */ /* 0x000fe20000010000 */
[----:B------:R-:W-:-:S02]  /*3400*/  IADD3 R79, P2, PT, R79, UR8, RZ ;  /* 0x000000084f4f7c10 */ /* 0x000fc4000ff5e0ff */
[----:B------:R-:W-:Y:S02]  /*3410*/  LEA.HI.X R92, R74, UR9, RZ, 0x2, P6 ;  /* 0x000000094a5c7c11 */ /* 0x000fe4000b0f14ff */
[----:B-1----:R-:W-:Y:S02]  /*3420*/  LEA.HI.X R111, R71, UR9, RZ, 0x2, P3 ;  /* 0x00000009476f7c11 */ /* 0x002fe400098f14ff */
[----:B------:R-:W-:Y:S02]  /*3430*/  IADD3 R87, P3, PT, R87, UR8, RZ ;  /* 0x0000000857577c10 */ /* 0x000fe4000ff7e0ff */
[----:B------:R-:W-:Y:S02]  /*3440*/  IADD3 R101, P6, PT, R91, UR8, RZ ;  /* 0x000000085b657c10 */ /* 0x000fe4000ffde0ff */
[----:B------:R-:W-:Y:S02]  /*3450*/  LEA.HI.X R109, R72, UR9, RZ, 0x2, P2 ;  /* 0x00000009486d7c11 */ /* 0x000fe400090f14ff */
[----:B--2---:R-:W-:-:S02]  /*3460*/  LEA.HI.X R115, R70, UR9, RZ, 0x2, P5 ;  /* 0x0000000946737c11 */ /* 0x004fc4000a8f14ff */
[----:B------:R-:W-:Y:S02]  /*3470*/  IADD3 R85, P5, PT, R85, UR8, RZ ;  /* 0x0000000855557c10 */ /* 0x000fe4000ffbe0ff */
[----:B------:R-:W-:Y:S02]  /*3480*/  IADD3 R89, P2, PT, R89, UR8, RZ ;  /* 0x0000000859597c10 */ /* 0x000fe4000ff5e0ff */
[----:B------:R-:W-:Y:S02]  /*3490*/  IADD3 R91, P4, PT, R93, UR8, RZ ;  /* 0x000000085d5b7c10 */ /* 0x000fe4000ff9e0ff */
[----:B------:R-:W-:Y:S02]  /*34a0*/  LEA R41, P0, R99, UR8, 0x8 ;  /* 0x0000000863297c11 */ /* 0x000fe4000f8040ff */
[----:B------:R-:W-:Y:S01]  /*34b0*/  LEA.HI.X R113, R78, UR9, RZ, 0x2, P5 ;  /* 0x000000094e717c11 */ /* 0x000fe2000a8f14ff */
[----:B------:R-:W1:Y:S01]  /*34c0*/  LDSM.16.M88.4 R32, [R103+UR5] ;  /* 0x000000056720783b */ /* 0x000e620008000200 */
[----:B------:R-:W-:-:S02]  /*34d0*/  IADD3 R105, P5, PT, R95, UR8, RZ ;  /* 0x000000085f697c10 */ /* 0x000fc4000ffbe0ff */
[----:B------:R-:W-:Y:S01]  /*34e0*/  LEA.HI.X R93, R80, UR9, RZ, 0x2, P3 ;  /* 0x00000009505d7c11 */ /* 0x000fe200098f14ff */
[----:B0-----:R-:W-:Y:S01]  /*34f0*/  STG.E desc[UR12][R2.64], R4 ;  /* 0x0000000402007986 */ /* 0x001fe2000c10190c */
[----:B------:R-:W-:Y:S02]  /*3500*/  LEA.HI.X R0, R84, UR9, RZ, 0x2, P6 ;  /* 0x0000000954007c11 */ /* 0x000fe4000b0f14ff */
[----:B------:R-:W-:Y:S02]  /*3510*/  IADD3 R95, P3, PT, R97, UR8, RZ ;  /* 0x00000008615f7c10 */ /* 0x000fe4000ff7e0ff */
[----:B------:R-:W-:Y:S02]  /*3520*/  LEA R43, P6, R100, UR8, 0x2 ;  /* 0x00000008642b7c11 */ /* 0x000fe4000f8c10ff */
[----:B------:R-:W-:Y:S02]  /*3530*/  LEA.HI.X R97, R82, UR9, RZ, 0x2, P2 ;  /* 0x0000000952617c11 */ /* 0x000fe400090f14ff */
[----:B------:R-:W-:-:S02]  /*3540*/  LEA.HI.X R107, R86, UR9, RZ, 0x2, P4 ;  /* 0x00000009566b7c11 */ /* 0x000fc4000a0f14ff */
[----:B------:R-:W-:Y:S02]  /*3550*/  IADD3 R40, P2, PT, R94, R41, RZ ;  /* 0x000000295e287210 */ /* 0x000fe40007f5e0ff */
[----:B------:R-:W-:Y:S02]  /*3560*/  LEA R45, P4, R102, UR8, 0x2 ;  /* 0x00000008662d7c11 */ /* 0x000fe4000f8810ff */
[----:B------:R-:W-:Y:S02]  /*3570*/  LEA.HI.X R41, R88, UR9, RZ, 0x2, P5 ;  /* 0x0000000958297c11 */ /* 0x000fe4000a8f14ff */
[----:B------:R-:W-:Y:S02]  /*3580*/  LEA R47, P5, R104, UR8, 0x2 ;  /* 0x00000008682f7c11 */ /* 0x000fe4000f8a10ff */
[----:B------:R-:W-:Y:S02]  /*3590*/  LEA.HI.X R100, R100, UR9, RZ, 0x2, P6 ;  /* 0x0000000964647c11 */ /* 0x000fe4000b0f14ff */
[----:B------:R-:W-:-:S02]  /*35a0*/  IADD3 R42, P6, PT, R94, R43, RZ ;  /* 0x0000002b5e2a7210 */ /* 0x000fc40007fde0ff */
[----:B------:R-:W-:Y:S02]  /*35b0*/  LEA.HI.X R102, R102, UR9, RZ, 0x2, P4 ;  /* 0x0000000966667c11 */ /* 0x000fe4000a0f14ff */
[----:B------:R-:W-:Y:S01]  /*35c0*/  IADD3 R44, P4, PT, R94, R45, RZ ;  /* 0x0000002d5e2c7210 */ /* 0x000fe20007f9e0ff */
[----:B------:R-:W-:Y:S01]  /*35d0*/  IMAD.X R43, RZ, RZ, R100, P6 ;  /* 0x000000ffff2b7224 */ /* 0x000fe200030e0664 */
[----:B------:R-:W-:Y:S02]  /*35e0*/  LEA.HI.X R104, R104, UR9, RZ, 0x2, P5 ;  /* 0x0000000968687c11 */ /* 0x000fe4000a8f14ff */
[----:B------:R-:W-:Y:S01]  /*35f0*/  IADD3 R46, P5, PT, R94, R47, RZ ;  /* 0x0000002f5e2e7210 */ /* 0x000fe20007fbe0ff */
[----:B------:R-:W-:Y:S01]  /*3600*/  IMAD.X R45, RZ, RZ, R102, P4 ;  /* 0x000000ffff2d7224 */ /* 0x000fe200020e0666 */
[----:B------:R-:W-:Y:S02]  /*3610*/  LEA R49, P6, R106, UR8, 0x2 ;  /* 0x000000086a317c11 */ /* 0x000fe4000f8c10ff */
[----:B------:R-:W-:Y:S01]  /*3620*/  LEA R51, P4, R108, UR8, 0x2 ;  /* 0x000000086c337c11 */ /* 0x000fe2000f8810ff */
[----:B------:R-:W-:Y:S01]  /*3630*/  IMAD.X R47, RZ, RZ, R104, P5 ;  /* 0x000000ffff2f7224 */ /* 0x000fe200028e0668 */
[----:B------:R-:W-:Y:S01]  /*3640*/  LEA R53, P5, R112, UR8, 0x2 ;  /* 0x0000000870357c11 */ /* 0x000fe2000f8a10ff */
[----:B-1----:R-:W-:Y:S01]  /*3650*/  STG.E desc[UR12][R2.64+0x80], R32 ;  /* 0x0000802002007986 */ /* 0x002fe2000c10190c */
[----:B------:R-:W-:-:S02]  /*3660*/  LEA.HI.X R106, R106, UR9, RZ, 0x2, P6 ;  /* 0x000000096a6a7c11 */ /* 0x000fc4000b0f14ff */
[----:B------:R-:W-:Y:S01]  /*3670*/  IADD3 R48, P6, PT, R94, R49, RZ ;  /* 0x000000315e307210 */ /* 0x000fe20007fde0ff */
[----:B------:R-:W-:Y:S01]  /*3680*/  STG.E desc[UR12][R42.64], R5 ;  /* 0x000000052a007986 */ /* 0x000fe2000c10190c */
[----:B------:R-:W-:Y:S02]  /*3690*/  LEA.HI.X R108, R108, UR9, RZ, 0x2, P4 ;  /* 0x000000096c6c7c11 */ /* 0x000fe4000a0f14ff */
[----:B------:R-:W-:Y:S01]  /*36a0*/  IADD3 R50, P4, PT, R94, R51, RZ ;  /* 0x000000335e327210 */ /* 0x000fe20007f9e0ff */
[----:B------:R-:W-:Y:S01]  /*36b0*/  IMAD.X R49, RZ, RZ, R106, P6 ;  /* 0x000000ffff317224 */ /* 0x000fe200030e066a */
[----:B------:R-:W-:Y:S01]  /*36c0*/  LEA.HI.X R112, R112, UR9, RZ, 0x2, P5 ;  /* 0x0000000970707c11 */ /* 0x000fe2000a8f14ff */
[----:B------:R-:W-:Y:S01]  /*36d0*/  STG.E desc[UR12][R42.64+0x80], R33 ;  /* 0x000080212a007986 */ /* 0x000fe2000c10190c */
[----:B------:R-:W-:Y:S01]  /*36e0*/  IADD3 R52, P5, PT, R94, R53, RZ ;  /* 0x000000355e347210 */ /* 0x000fe20007fbe0ff */
[----:B------:R-:W-:Y:S01]  /*36f0*/  IMAD.X R51, RZ, RZ, R108, P4 ;  /* 0x000000ffff337224 */ /* 0x000fe200020e066c */
[----:B------:R-:W-:Y:S01]  /*3700*/  LEA R55, P6, R110, UR8, 0x2 ;  /* 0x000000086e377c11 */ /* 0x000fe2000f8c10ff */
[----:B------:R-:W-:Y:S01]  /*3710*/  STG.E desc[UR12][R44.64], R6 ;  /* 0x000000062c007986 */ /* 0x000fe2000c10190c */
[----:B------:R-:W-:Y:S01]  /*3720*/  LEA R57, P4, R114, UR8, 0x2 ;  /* 0x0000000872397c11 */ /* 0x000fe2000f8810ff */
[----:B------:R-:W-:Y:S01]  /*3730*/  IMAD.X R53, RZ, RZ, R112, P5 ;  /* 0x000000ffff357224 */ /* 0x000fe200028e0670 */
[----:B------:R-:W-:Y:S01]  /*3740*/  LEA R59, P5, R126, UR8, 0x2 ;  /* 0x000000087e3b7c11 */ /* 0x000fe2000f8a10ff */
[----:B------:R-:W-:Y:S01]  /*3750*/  STG.E desc[UR12][R44.64+0x80], R34 ;  /* 0x000080222c007986 */ /* 0x000fe2000c10190c */
        /* <DEDUP_REMOVED lines=15> */
[----:B------:R-:W-:Y:S01]  /*3850*/  LDSM.16.M88.4 R4, [R103+UR5+0xa00] ;  /* 0x000a00056704783b */ /* 0x000fe20008000200 */
[----:B------:R-:W-:-:S02]  /*3860*/  LEA.HI.X R128, R128, UR9, RZ, 0x2, P6 ;  /* 0x0000000980807c11 */ /* 0x000fc4000b0f14ff */
[----:B------:R-:W-:Y:S02]  /*3870*/  IADD3 R60, P6, PT, R94, R61, RZ ;  /* 0x0000003d5e3c7210 */ /* 0x000fe40007fde0ff */
[----:B------:R-:W-:Y:S02]  /*3880*/  LEA.HI.X R130, R130, UR9, RZ, 0x2, P4 ;  /* 0x0000000982827c11 */ /* 0x000fe4000a0f14ff */
[----:B------:R-:W-:Y:S01]  /*3890*/  IADD3 R62, P4, PT, R94, R63, RZ ;  /* 0x0000003f5e3e7210 */ /* 0x000fe20007f9e0ff */
[----:B------:R-:W-:Y:S01]  /*38a0*/  IMAD.X R61, RZ, RZ, R128, P6 ;  /* 0x000000ffff3d7224 */ /* 0x000fe200030e0680 */
[----:B------:R-:W-:Y:S02]  /*38b0*/  LEA.HI.X R132, R132, UR9, RZ, 0x2, P5 ;  /* 0x0000000984847c11 */ /* 0x000fe4000a8f14ff */
[----:B------:R-:W-:Y:S01]  /*38c0*/  IADD3 R64, P5, PT, R94, R65, RZ ;  /* 0x000000415e407210 */ /* 0x000fe20007fbe0ff */
[----:B------:R-:W-:Y:S01]  /*38d0*/  IMAD.X R63, RZ, RZ, R130, P4 ;  /* 0x000000ffff3f7224 */ /* 0x000fe200020e0682 */
[----:B------:R-:W-:-:S02]  /*38e0*/  LEA R67, P6, R124, UR8, 0x2 ;  /* 0x000000087c437c11 */ /* 0x000fc4000f8c10ff */
[----:B------:R-:W-:Y:S01]  /*38f0*/  LEA R69, P4, R122, UR8, 0x2 ;  /* 0x000000087a457c11 */ /* 0x000fe2000f8810ff */
[----:B------:R-:W-:Y:S01]  /*3900*/  IMAD.X R65, RZ, RZ, R132, P5 ;  /* 0x000000ffff417224 */ /* 0x000fe200028e0684 */
[----:B------:R-:W-:Y:S02]  /*3910*/  LEA R71, P5, R98, UR8, 0x2 ;  /* 0x0000000862477c11 */ /* 0x000fe4000f8a10ff */
[----:B------:R-:W-:Y:S02]  /*3920*/  LEA.HI.X R124, R124, UR9, RZ, 0x2, P6 ;  /* 0x000000097c7c7c11 */ /* 0x000fe4000b0f14ff */
[----:B------:R-:W-:Y:S02]  /*3930*/  IADD3 R66, P6, PT, R94, R67, RZ ;  /* 0x000000435e427210 */ /* 0x000fe40007fde0ff */
[----:B------:R-:W-:Y:S02]  /*3940*/  LEA.HI.X R122, R122, UR9, RZ, 0x2, P4 ;  /* 0x000000097a7a7c11 */ /* 0x000fe4000a0f14ff */
[----:B------:R-:W-:Y:S01]  /*3950*/  IADD3 R68, P4, PT, R94, R69, RZ ;  /* 0x000000455e447210 */ /* 0x000fe20007f9e0ff */
[----:B------:R-:W-:Y:S01]  /*3960*/  IMAD.X R67, RZ, RZ, R124, P6 ;  /* 0x000000ffff437224 */ /* 0x000fe200030e067c */
[----:B------:R-:W-:-:S02]  /*3970*/  LEA.HI.X R98, R98, UR9, RZ, 0x2, P5 ;  /* 0x0000000962627c11 */ /* 0x000fc4000a8f14ff */
[C---:B------:R-:W-:Y:S01]  /*3980*/  IADD3 R70, P5, PT, R94.reuse, R71, RZ ;  /* 0x000000475e467210 */ /* 0x040fe20007fbe0ff */
[----:B------:R-:W-:Y:S01]  /*3990*/  IMAD.X R69, RZ, RZ, R122, P4 ;  /* 0x000000ffff457224 */ /* 0x000fe200020e067a */
[C---:B------:R-:W-:Y:S02]  /*39a0*/  IADD3 R72, P6, PT, R94.reuse, R39, RZ ;  /* 0x000000275e487210 */ /* 0x040fe40007fde0ff */
[C---:B------:R-:W-:Y:S01]  /*39b0*/  IADD3 R74, P4, PT, R94.reuse, R37, RZ ;  /* 0x000000255e4a7210 */ /* 0x040fe20007f9e0ff */
[----:B------:R-:W-:Y:S01]  /*39c0*/  IMAD.X R71, RZ, RZ, R98, P5 ;  /* 0x000000ffff477224 */ /* 0x000fe200028e0662 */
        /* <DEDUP_REMOVED lines=8> */
[----:B------:R-:W0:Y:S01]  /*3a50*/  LDSM.16.M88.4 R36, [R103+UR5+0x200] ;  /* 0x000200056724783b */ /* 0x000e220008000200 */
[C---:B------:R-:W-:Y:S01]  /*3a60*/  IADD3 R84, P6, PT, R94.reuse, R81, RZ ;  /* 0x000000515e547210 */ /* 0x040fe20007fde0ff */
[----:B------:R-:W-:Y:S01]  /*3a70*/  IMAD.X R81, RZ, RZ, R111, P4 ;  /* 0x000000ffff517224 */ /* 0x000fe200020e066f */
[C---:B------:R-:W-:Y:S01]  /*3a80*/  IADD3 R86, P4, PT, R94.reuse, R83, RZ ;  /* 0x000000535e567210 */ /* 0x040fe20007f9e0ff */
[----:B------:R-:W-:Y:S01]  /*3a90*/  IMAD.X R83, RZ, RZ, R109, P5 ;  /* 0x000000ffff537224 */ /* 0x000fe200028e066d */
[C---:B------:R-:W-:Y:S01]  /*3aa0*/  IADD3 R88, P5, PT, R94.reuse, R85, RZ ;  /* 0x000000555e587210 */ /* 0x040fe20007fbe0ff */
[----:B------:R-:W1:Y:S01]  /*3ab0*/  LDSM.16.M88.4 R108, [R103+UR5+0x400] ;  /* 0x00040005676c783b */ /* 0x000e620008000200 */
[----:B------:R-:W-:Y:S01]  /*3ac0*/  IMAD.X R85, RZ, RZ, R92, P6 ;  /* 0x000000ffff557224 */ /* 0x000fe200030e065c */
[C---:B------:R-:W-:Y:S01]  /*3ad0*/  IADD3 R92, P6, PT, R94.reuse, R87, RZ ;  /* 0x000000575e5c7210 */ /* 0x040fe20007fde0ff */
[----:B------:R-:W-:Y:S01]  /*3ae0*/  IMAD.X R87, RZ, RZ, R96, P4 ;  /* 0x000000ffff577224 */ /* 0x000fe200020e0660 */
[C---:B------:R-:W-:Y:S01]  /*3af0*/  IADD3 R96, P4, PT, R94.reuse, R89, RZ ;  /* 0x000000595e607210 */ /* 0x040fe20007f9e0ff */
[----:B------:R-:W-:Y:S01]  /*3b00*/  IMAD.X R89, RZ, RZ, R113, P5 ;  /* 0x000000ffff597224 */ /* 0x000fe200028e0671 */
[----:B------:R-:W-:Y:S01]  /*3b10*/  LDSM.16.M88.4 R120, [R103+UR5+0x800] ;  /* 0x000800056778783b */ /* 0x000fe20008000200 */
[C---:B------:R-:W-:Y:S01]  /*3b20*/  IADD3 R100, P5, PT, R94.reuse, R101, RZ ;  /* 0x000000655e647210 */ /* 0x040fe20007fbe0ff */
[----:B------:R-:W-:Y:S01]  /*3b30*/  IMAD.X R93, RZ, RZ, R93, P6 ;  /* 0x000000ffff5d7224 */ /* 0x000fe200030e065d */
[C---:B------:R-:W-:Y:S01]  /*3b40*/  IADD3 R98, P6, PT, R94.reuse, R91, RZ ;  /* 0x0000005b5e627210 */ /* 0x040fe20007fde0ff */
[----:B------:R-:W2:Y:S01]  /*3b50*/  LDSM.16.M88.4 R112, [R103+UR5+0x600] ;  /* 0x000600056770783b */ /* 0x000ea20008000200 */
[----:B------:R-:W-:Y:S01]  /*3b60*/  IMAD.X R97, RZ, RZ, R97, P4 ;  /* 0x000000ffff617224 */ /* 0x000fe200020e0661 */
[C---:B------:R-:W-:Y:S01]  /*3b70*/  IADD3 R104, P4, PT, R94.reuse, R105, RZ ;  /* 0x000000695e687210 */ /* 0x040fe20007f9e0ff */
[----:B------:R-:W-:Y:S01]  /*3b80*/  IMAD.X R101, RZ, RZ, R0, P5 ;  /* 0x000000ffff657224 */ /* 0x000fe200028e0600 */
[----:B------:R-:W-:Y:S01]  /*3b90*/  IADD3 R94, P5, PT, R94, R95, RZ ;  /* 0x0000005f5e5e7210 */ /* 0x000fe20007fbe0ff */
[----:B------:R-:W-:Y:S01]  /*3ba0*/  IMAD.SHL.U32 R0, R99, 0x40, RZ ;  /* 0x0000004063007824 */ /* 0x000fe200078e00ff */
[----:B------:R-:W-:Y:S01]  /*3bb0*/  LEA.HI.X R90, R90, UR9, RZ, 0x2, P3 ;  /* 0x000000095a5a7c11 */ /* 0x000fe200098f14ff */
[----:B------:R-:W-:-:S02]  /*3bc0*/  IMAD.X R99, RZ, RZ, R107, P6 ;  /* 0x000000ffff637224 */ /* 0x000fc400030e066b */
[----:B------:R-:W-:Y:S01]  /*3bd0*/  IMAD.X R105, RZ, RZ, R41, P4 ;  /* 0x000000ffff697224 */ /* 0x000fe200020e0629 */
[----:B------:R-:W-:Y:S01]  /*3be0*/  LEA.HI.X R0, R0, UR9, RZ, 0x2, P0 ;  /* 0x0000000900007c11 */ /* 0x000fe200080f14ff */
[----:B------:R-:W-:-:S04]  /*3bf0*/  IMAD.X R95, RZ, RZ, R90, P5 ;  /* 0x000000ffff5f7224 */ /* 0x000fc800028e065a */
[----:B------:R-:W-:Y:S01]  /*3c00*/  IMAD.X R41, RZ, RZ, R0, P2 ;  /* 0x000000ffff297224 */ /* 0x000fe200010e0600 */
[----:B0-----:R-:W-:Y:S04]  /*3c10*/  STG.E desc[UR12][R48.64+0x80], R36 ;  /* 0x0000802430007986 */ /* 0x001fe8000c10190c */
[----:B------:R-:W-:Y:S04]  /*3c20*/  STG.E desc[UR12][R50.64], R9 ;  /* 0x0000000932007986 */ /* 0x000fe8000c10190c */
[----:B------:R-:W-:Y:S04]  /*3c30*/  STG.E desc[UR12][R50.64+0x80], R37 ;  /* 0x0000802532007986 */ /* 0x000fe8000c10190c */
[----:B------:R-:W-:Y:S04]  /*3c40*/  STG.E desc[UR12][R52.64], R10 ;  /* 0x0000000a34007986 */ /* 0x000fe8000c10190c */
[----:B------:R-:W-:Y:S04]  /*3c50*/  STG.E desc[UR12][R52.64+0x80], R38 ;  /* 0x0000802634007986 */ /* 0x000fe8000c10190c */
[----:B------:R-:W-:Y:S04]  /*3c60*/  STG.E desc[UR12][R54.64], R11 ;  /* 0x0000000b36007986 */ /* 0x000fe8000c10190c */
[----:B------:R-:W-:Y:S04]  /*3c70*/  STG.E desc[UR12][R54.64+0x80], R39 ;  /* 0x0000802736007986 */ /* 0x000fe8000c10190c */
[----:B------:R-:W-:Y:S04]  /*3c80*/  STG.E desc[UR12][R56.64], R12 ;  /* 0x0000000c38007986 */ /* 0x000fe8000c10190c */
[----:B-1----:R-:W-:Y:S04]  /*3c90*/  STG.E desc[UR12][R56.64+0x80], R108 ;  /* 0x0000806c38007986 */ /* 0x002fe8000c10190c */
[----:B------:R-:W0:Y:S04]  /*3ca0*/  LDSM.16.M88.4 R8, [R103+UR5+0xc00] ;  /* 0x000c00056708783b */ /* 0x000e280008000200 */
[----:B------:R-:W-:Y:S04]  /*3cb0*/  STG.E desc[UR12][R58.64], R13 ;  /* 0x0000000d3a007986 */ /* 0x000fe8000c10190c */
[----:B------:R-:W-:Y:S04]  /*3cc0*/  STG.E desc[UR12][R58.64+0x80], R109 ;  /* 0x0000806d3a007986 */ /* 0x000fe8000c10190c */
[----:B------:R-:W-:Y:S04]  /*3cd0*/  STG.E desc[UR12][R60.64], R14 ;  /* 0x0000000e3c007986 */ /* 0x000fe8000c10190c */
[----:B------:R-:W-:Y:S04]  /*3ce0*/  STG.E desc[UR12][R60.64+0x80], R110 ;  /* 0x0000806e3c007986 */ /* 0x000fe8000c10190c */
[----:B------:R-:W-:Y:S04]  /*3cf0*/  STG.E desc[UR12][R62.64], R15 ;  /* 0x0000000f3e007986 */ /* 0x000fe8000c10190c */
[----:B------:R-:W1:Y:S04]  /*3d00*/  LDSM.16.M88.4 R12, [R103+UR5+0xe00] ;  /* 0x000e0005670c783b */ /* 0x000e680008000200 */
[----:B------:R3:W-:Y:S04]  /*3d10*/  STG.E desc[UR12][R62.64+0x80], R111 ;  /* 0x0000806f3e007986 */ /* 0x0007e8000c10190c */
[----:B------:R3:W-:Y:S04]  /*3d20*/  STG.E desc[UR12][R64.64], R16 ;  /* 0x0000001040007986 */ /* 0x0007e8000c10190c */
[----:B--2---:R3:W-:Y:S04]  /*3d30*/  STG.E desc[UR12][R64.64+0x80], R112 ;  /* 0x0000807040007986 */ /* 0x0047e8000c10190c */
[----:B------:R3:W-:Y:S04]  /*3d40*/  STG.E desc[UR12][R66.64], R17 ;  /* 0x0000001142007986 */ /* 0x0007e8000c10190c */
        /* <DEDUP_REMOVED lines=22> */
[----:B0-----:R3:W-:Y:S04]  /*3eb0*/  STG.E desc[UR12][R88.64+0x80], R8 ;  /* 0x0000800858007986 */ /* 0x0017e8000c10190c */
[----:B------:R3:W-:Y:S04]  /*3ec0*/  STG.E desc[UR12][R92.64], R29 ;  /* 0x0000001d5c007986 */ /* 0x0007e8000c10190c */
[----:B------:R3:W-:Y:S04]  /*3ed0*/  STG.E desc[UR12][R92.64+0x80], R9 ;  /* 0x000080095c007986 */ /* 0x0007e8000c10190c */
[----:B------:R3:W-:Y:S04]  /*3ee0*/  STG.E desc[UR12][R96.64], R30 ;  /* 0x0000001e60007986 */ /* 0x0007e8000c10190c */
[----:B------:R3:W-:Y:S04]  /*3ef0*/  STG.E desc[UR12][R96.64+0x80], R10 ;  /* 0x0000800a60007986 */ /* 0x0007e8000c10190c */
[----:B------:R3:W-:Y:S04]  /*3f00*/  STG.E desc[UR12][R100.64], R31 ;  /* 0x0000001f64007986 */ /* 0x0007e8000c10190c */
[----:B------:R3:W-:Y:S04]  /*3f10*/  STG.E desc[UR12][R100.64+0x80], R11 ;  /* 0x0000800b64007986 */ /* 0x0007e8000c10190c */
[----:B------:R3:W-:Y:S04]  /*3f20*/  STG.E desc[UR12][R98.64], R116 ;  /* 0x0000007462007986 */ /* 0x0007e8000c10190c */
[----:B-1----:R3:W-:Y:S04]  /*3f30*/  STG.E desc[UR12][R98.64+0x80], R12 ;  /* 0x0000800c62007986 */ /* 0x0027e8000c10190c */
[----:B------:R3:W-:Y:S04]  /*3f40*/  STG.E desc[UR12][R104.64], R117 ;  /* 0x0000007568007986 */ /* 0x0007e8000c10190c */
[----:B------:R3:W-:Y:S04]  /*3f50*/  STG.E desc[UR12][R104.64+0x80], R13 ;  /* 0x0000800d68007986 */ /* 0x0007e8000c10190c */
[----:B------:R3:W-:Y:S04]  /*3f60*/  STG.E desc[UR12][R94.64], R118 ;  /* 0x000000765e007986 */ /* 0x0007e8000c10190c */
[----:B------:R3:W-:Y:S04]  /*3f70*/  STG.E desc[UR12][R94.64+0x80], R14 ;  /* 0x0000800e5e007986 */ /* 0x0007e8000c10190c */
[----:B------:R3:W-:Y:S04]  /*3f80*/  STG.E desc[UR12][R40.64], R119 ;  /* 0x0000007728007986 */ /* 0x0007e8000c10190c */
[----:B------:R3:W-:Y:S01]  /*3f90*/  STG.E desc[UR12][R40.64+0x80], R15 ;  /* 0x0000800f28007986 */ /* 0x0007e2000c10190c */
[----:B------:R-:W-:Y:S06]  /*3fa0*/  BAR.SYNC.DEFER_BLOCKING 0x0 ;  /* 0x0000000000007b1d */ /* 0x000fec0000010000 */
[----:B------:R-:W-:Y:S05]  /*3fb0*/  @P1 BRA `(.L_x_8) ;  /* 0x00000000009c1947 */ /* 0x000fea0003800000 */
[----:B------:R-:W-:Y:S01]  /*3fc0*/  NOP ;  /* 0x0000000000007918 */ /* 0x000fe20000000000 */
[----:B------:R-:W-:Y:S01]  /*3fd0*/  UMOV UR5, 0x50 ;  /* 0x0000005000057882 */ /* 0x000fe20000000000 */
[----:B------:R-:W-:Y:S01]  /*3fe0*/  IMAD.U32 R0, RZ, RZ, UR6 ;  /* 0x00000006ff007e24 */ /* 0x000fe2000f8e00ff */
[----:B------:R-:W-:Y:S01]  /*3ff0*/  ULEA UR7, UR4, UR5, 0x18 ;  /* 0x0000000504077291 */ /* 0x000fe2000f8ec0ff */
[----:B------:R-:W-:Y:S02]  /*4000*/  IMAD.MOV.U32 R3, RZ, RZ, 0xf ;  /* 0x0000000fff037424 */ /* 0x000fe400078e00ff */
[----:B---3--:R-:W-:Y:S01]  /*4010*/  IMAD.MOV.U32 R7, RZ, RZ, 0x1 ;  /* 0x00000001ff077424 */ /* 0x008fe200078e00ff */
[----:B------:R-:W-:-:S04]  /*4020*/  LOP3.LUT R0, R0, 0xffff, RZ, 0xc0, !PT ;  /* 0x0000ffff00007812 */ /* 0x000fc800078ec0ff */
[----:B------:R-:W-:Y:S01]  /*4030*/  SHF.R.U32.HI R0, RZ, 0x5, R0 ;  /* 0x00000005ff007819 */ /* 0x000fe20000011600 */
[----:B------:R-:W0:Y:S04]  /*4040*/  LDS R5, [UR7] ;  /* 0x00000007ff057984 */ /* 0x000e280008000800 */
[----:B------:R-:W-:Y:S01]  /*4050*/  VIADD R2, R0, 0x10 ;  /* 0x0000001000027836 */ /* 0x000fe20000000000 */
[----:B------:R-:W-:-:S04]  /*4060*/  SHF.L.U32 R0, R3, R0, RZ ;  /* 0x0000000003007219 */ /* 0x000fc800000006ff */
[----:B------:R-:W-:-:S04]  /*4070*/  SHF.L.U32 R3, R7, R2, RZ ;  /* 0x0000000207037219 */ /* 0x000fc800000006ff */
[----:B------:R-:W-:-:S04]  /*4080*/  LOP3.LUT R0, R3, R0, RZ, 0xfc, !PT ;  /* 0x0000000003007212 */ /* 0x000fc800078efcff */
[C---:B------:R-:W-:Y:S02]  /*4090*/  LOP3.LUT R2, R0.reuse, 0xffff, RZ, 0xc0, !PT ;  /* 0x0000ffff00027812 */ /* 0x040fe400078ec0ff */
[----:B0-----:R-:W-:-:S04]  /*40a0*/  LOP3.LUT R3, R0, 0xffff, R5, 0x80, !PT ;  /* 0x0000ffff00037812 */ /* 0x001fc800078e8005 */
[----:B------:R-:W-:-:S13]  /*40b0*/  ISETP.NE.AND P0, PT, R3, R2, PT ;  /* 0x000000020300720c */ /* 0x000fda0003f05270 */
[----:B------:R-:W-:Y:S05]  /*40c0*/  @P0 BRA `(.L_x_9) ;  /* 0x0000000000500947 */ /* 0x000fea0003800000 */
[----:B------:R-:W-:Y:S02]  /*40d0*/  SHF.R.U32.HI R5, RZ, 0x10, R5 ;  /* 0x00000010ff057819 */ /* 0x000fe40000011605 */
[----:B------:R-:W-:-:S04]  /*40e0*/  SHF.R.U32.HI R2, RZ, 0x10, R0 ;  /* 0x00000010ff027819 */ /* 0x000fc80000011600 */
[----:B------:R-:W-:-:S04]  /*40f0*/  LOP3.LUT R5, R5, R2, RZ, 0xc0, !PT ;  /* 0x0000000205057212 */ /* 0x000fc800078ec0ff */
[----:B------:R-:W-:-:S13]  /*4100*/  ISETP.NE.AND P0, PT, R5, R2, PT ;  /* 0x000000020500720c */ /* 0x000fda0003f05270 */
[----:B------:R-:W-:Y:S05]  /*4110*/  @P0 BRA `(.L_x_10) ;  /* 0x0000000000300947 */ /* 0x000fea0003800000 */
[----:B------:R-:W-:Y:S01]  /*4120*/  R2UR UR4, R0 ;  /* 0x00000000000472ca */ /* 0x000fe200000e0000 */
[----:B------:R-:W-:Y:S01]  /*4130*/  VOTEU.ANY UR5, UPT, PT ;  /* 0x0000000000057886 */ /* 0x000fe200038e0100 */
[----:B------:R-:W0:Y:S01]  /*4140*/  S2R R0, SR_LANEID ;  /* 0x0000000000007919 */ /* 0x000e220000000000 */
[----:B------:R-:W-:-:S10]  /*4150*/  UFLO.U32 UR5, UR5 ;  /* 0x00000005000572bd */ /* 0x000fd400080e0000 */
[----:B------:R-:W-:-:S06]  /*4160*/  ULOP3.LUT UR4, URZ, UR4, URZ, 0x33, !UPT ;  /* 0x00000004ff047292 */ /* 0x000fcc000f8e33ff */
[----:B------:R-:W-:-:S04]  /*4170*/  IMAD.U32 R2, RZ, RZ, UR4 ;  /* 0x00000004ff027e24 */ /* 0x000fc8000f8e00ff */
[----:B------:R-:W1:Y:S02]  /*4180*/  REDUX UR6, R2 ;  /* 0x00000000020673c4 */ /* 0x000e640000000000 */
[----:B------:R2:W-:Y:S01]  /*4190*/  UTCATOMSWS.AND URZ, UR4 ;  /* 0x0000000400ff79e3 */ /* 0x0005e20008000000 */
[----:B0-----:R-:W-:Y:S01]  /*41a0*/  ISETP.EQ.U32.AND P0, PT, R0, UR5, PT ;  /* 0x0000000500007c0c */ /* 0x001fe2000bf02070 */
[----:B-1----:R-:W-:-:S12]  /*41b0*/  IMAD.U32 R0, RZ, RZ, UR6 ;  /* 0x00000006ff007e24 */ /* 0x002fd8000f8e00ff */
[----:B------:R2:W-:Y:S01]  /*41c0*/  @P0 ATOMS.AND RZ, [UR7], R0 ;  /* 0x00000000ffff098c */ /* 0x0005e2000a800007 */
[----:B------:R-:W-:Y:S05]  /*41d0*/  BRA `(.L_x_8) ;  /* 0x0000000000147947 */ /* 0x000fea0003800000 */
.L_x_10:
[----:B------:R-:W-:-:S07]  /*41e0*/  MOV R2, 0x4200 ;  /* 0x0000420000027802 */ /* 0x000fce0000000f00 */
[----:B------:R-:W-:Y:S05]  /*41f0*/  CALL.REL.NOINC `($__internal_0_$__cuda_sm10x_tcgen05_guardrail_trap_col_being_dealloced_not_returned_by_alloc) ;  /* 0x0000000000207944 */ /* 0x000fea0003c00000 */
[----:B------:R-:W-:Y:S05]  /*4200*/  BRA `(.L_x_8) ;  /* 0x0000000000087947 */ /* 0x000fea0003800000 */
.L_x_9:
[----:B------:R-:W-:-:S07]  /*4210*/  MOV R2, 0x4230 ;  /* 0x0000423000027802 */ /* 0x000fce0000000f00 */
[----:B------:R-:W-:Y:S05]  /*4220*/  CALL.REL.NOINC `($__internal_2_$__cuda_sm10x_tcgen05_guardrail_trap_unallocated_columns_being_dealloced) ;  /* 0x00000000002c7944 */ /* 0x000fea0003c00000 */
.L_x_8:
[----:B------:R-:W-:Y:S01]  /*4230*/  NOP ;  /* 0x0000000000007918 */ /* 0x000fe20000000000 */
[----:B--2---:R-:W-:Y:S05]  /*4240*/  EXIT ;  /* 0x000000000000794d */ /* 0x004fea0003800000 */
.L_x_7:
[----:B------:R-:W0:Y:S02]  /*4250*/  SYNCS.PHASECHK.TRANS64.TRYWAIT P0, [UR5+0x14000], RZ ;  /* 0x014000ffff0075a7 */ /* 0x000e240008001105 */
[----:B0-----:R-:W-:Y:S05]  /*4260*/  @!P0 BRA `(.L_x_7) ;  /* 0xfffffffc00f88947 */ /* 0x001fea000383ffff */
[----:B------:R-:W-:Y:S05]  /*4270*/  BRA `(.L_x_11) ;  /* 0xffffffec00307947 */ /* 0x000fea000383ffff */
        .weak           $__internal_0_$__cuda_sm10x_tcgen05_guardrail_trap_col_being_dealloced_not_returned_by_alloc
        .type           $__internal_0_$__cuda_sm10x_tcgen05_guardrail_trap_col_being_dealloced_not_returned_by_alloc,@function
        .size           $__internal_0_$__cuda_sm10x_tcgen05_guardrail_trap_col_being_dealloced_not_returned_by_alloc,($__internal_1_$__cuda_sm10x_tcgen05_guardrail_trap_phase_invalid_during_alloc - $__internal_0_$__cuda_sm10x_tcgen05_guardrail_trap_col_being_dealloced_not_returned_by_alloc)
$__internal_0_$__cuda_sm10x_tcgen05_guardrail_trap_col_being_dealloced_not_returned_by_alloc:
[----:B------:R-:W-:Y:S05]  /*4280*/  BPT.TRAP 0x1 ;  /* 0x000000040000795c */ /* 0x000fea0000300000 */
[----:B------:R-:W-:-:S04]  /*4290*/  IMAD.MOV.U32 R3, RZ, RZ, 0x0 ;  /* 0x00000000ff037424 */ /* 0x000fc800078e00ff */
[----:B------:R-:W-:Y:S05]  /*42a0*/  RET.REL.NODEC R2 `(gluon_mma) ;  /* 0xffffffbc02547950 */ /* 0x000fea0003c3ffff */
        .weak           $__internal_1_$__cuda_sm10x_tcgen05_guardrail_trap_phase_invalid_during_alloc
        .type           $__internal_1_$__cuda_sm10x_tcgen05_guardrail_trap_phase_invalid_during_alloc,@function
        .size           $__internal_1_$__cuda_sm10x_tcgen05_guardrail_trap_phase_invalid_during_alloc,($__internal_2_$__cuda_sm10x_tcgen05_guardrail_trap_unallocated_columns_being_dealloced - $__internal_1_$__cuda_sm10x_tcgen05_guardrail_trap_phase_invalid_during_alloc)
$__internal_1_$__cuda_sm10x_tcgen05_guardrail_trap_phase_invalid_during_alloc:
[----:B------:R-:W-:Y:S05]  /*42b0*/  BPT.TRAP 0x1 ;  /* 0x000000040000795c */ /* 0x000fea0000300000 */
[----:B------:R-:W-:-:S04]  /*42c0*/  IMAD.MOV.U32 R3, RZ, RZ, 0x0 ;  /* 0x00000000ff037424 */ /* 0x000fc800078e00ff */
[----:B------:R-:W-:Y:S05]  /*42d0*/  RET.REL.NODEC R2 `(gluon_mma) ;  /* 0xffffffbc02487950 */ /* 0x000fea0003c3ffff */
        .weak           $__internal_2_$__cuda_sm10x_tcgen05_guardrail_trap_unallocated_columns_being_dealloced
        .type           $__internal_2_$__cuda_sm10x_tcgen05_guardrail_trap_unallocated_columns_being_dealloced,@function
        .size           $__internal_2_$__cuda_sm10x_tcgen05_guardrail_trap_unallocated_columns_being_dealloced,(.L_x_15 - $__internal_2_$__cuda_sm10x_tcgen05_guardrail_trap_unallocated_columns_being_dealloced)
$__internal_2_$__cuda_sm10x_tcgen05_guardrail_trap_unallocated_columns_being_dealloced:
[----:B------:R-:W-:Y:S05]  /*42e0*/  BPT.TRAP 0x1 ;  /* 0x000000040000795c */ /* 0x000fea0000300000 */
[----:B------:R-:W-:-:S04]  /*42f0*/  IMAD.MOV.U32 R3, RZ, RZ, 0x0 ;  /* 0x00000000ff037424 */ /* 0x000fc800078e00ff */
[----:B------:R-:W-:Y:S05]  /*4300*/  RET.REL.NODEC R2 `(gluon_mma) ;  /* 0xffffffbc023c7950 */ /* 0x000fea0003c3ffff */
.L_x_12:
[----:B------:R-:W-:-:S00]  /*4310*/  BRA `(.L_x_12) ;  /* 0xfffffffc00fc7947 */ /* 0x000fc0000383ffff */
[----:B------:R-:W-:-:S00]  /*4320*/  NOP ;  /* 0x0000000000007918 */ /* 0x000fc00000000000 */
        /* <DEDUP_REMOVED lines=13> */
.L_x_15:


//--------------------- .nv.shared.gluon_mma      --------------------------
	.section	.nv.shared.gluon_mma,"aw",@nobits
	.sectionflags	@""
	.align	16
	.zero		1024


//--------------------- .nv.shared.reserved.0     --------------------------
	.section	.nv.shared.reserved.0,"aw",@nobits
	.align	8
	.weak		__nv_reservedSMEM_offset_0_alias
	.size		__nv_reservedSMEM_offset_0_alias, 0, 64
	.other		__nv_reservedSMEM_offset_0_alias,@"STO_CUDA_RESERVED_SHARED STV_DEFAULT"
__nv_reservedSMEM_offset_0_alias:
	.zero		0
.nv.shared.reserved.0:
	.zero		64
	.weak		__nv_reservedSMEM_allocation_phase
	.type		__nv_reservedSMEM_allocation_phase,@object
	.size		__nv_reservedSMEM_allocation_phase,(.L_0 - __nv_reservedSMEM_allocation_phase)
__nv_reservedSMEM_allocation_phase:
	.zero		1
.L_0:
	.zero		7
	.weak		__nv_reservedSMEM_devtool_atexit_pc
	.type		__nv_reservedSMEM_devtool_atexit_pc,@object
	.size		__nv_reservedSMEM_devtool_atexit_pc,(__nv_reservedSMEM_allocation_mask - __nv_reservedSMEM_devtool_atexit_pc)
__nv_reservedSMEM_devtool_atexit_pc:
	.zero		8
	.weak		__nv_reservedSMEM_allocation_mask
	.type		__nv_reservedSMEM_allocation_mask,@object
	.size		__nv_reservedSMEM_allocation_mask,(.L_2 - __nv_reservedSMEM_allocation_mask)
__nv_reservedSMEM_allocation_mask:
	.zero		4
.L_2:


//--------------------- .nv.constant0.gluon_mma   --------------------------
	.section	.nv.constant0.gluon_mma,"a",@progbits
	.sectionflags	@""
	.align	4
.nv.constant0.gluon_mma:
	.zero		936


//--------------------- SYMBOLS --------------------------

	.type		.nv.reservedSmem.offset0,@object
	.size		.nv.reservedSmem.offset0,0x4
	.type		.nv.reservedSmem.cap,@object
	.size		.nv.reservedSmem.cap,0x4
